def gluon_tcgen05(
    a_ptr,
    b_ptr,
    c_ptr,
    M,
    N,
    K,
    stride_am,
    stride_bk,
    stride_cm,
    BLOCK_M: gl.constexpr,
    BLOCK_N: gl.constexpr,
    BLOCK_K: gl.constexpr,
    DTYPE: gl.constexpr,
    A_LAYOUT: gl.constexpr,
    B_LAYOUT: gl.constexpr,
    C_LAYOUT: gl.constexpr,
    B_SHAPE: gl.constexpr,
    TMEM_LAYOUT: gl.constexpr,
    TMEM_REG: gl.constexpr,
    TRANS_B: gl.constexpr,
    NUM_BUFFERS: gl.constexpr,
):
    a_desc = tma.make_tensor_descriptor(
        a_ptr, [M, K], [stride_am, 1], [BLOCK_M, BLOCK_K], A_LAYOUT
    )
    b_desc = tma.make_tensor_descriptor(
        b_ptr,
        [N, K] if TRANS_B else [K, N],
        [stride_bk, 1],
        B_SHAPE,
        B_LAYOUT,
    )
    c_desc = tma.make_tensor_descriptor(
        c_ptr, [M, N], [stride_cm, 1], [BLOCK_M, BLOCK_N], C_LAYOUT
    )

    a_bufs = gl.allocate_shared_memory(
        DTYPE, [NUM_BUFFERS, BLOCK_M, BLOCK_K], A_LAYOUT
    )
    b_bufs = gl.allocate_shared_memory(DTYPE, [NUM_BUFFERS] + B_SHAPE, B_LAYOUT)

    pid_m = gl.program_id(0)
    pid_n = gl.program_id(1)
    off_m = pid_m * BLOCK_M
    off_n = pid_n * BLOCK_N

    tma_bars = gl.allocate_shared_memory(
        gl.int64, [NUM_BUFFERS, 1], mbarrier.MBarrierLayout()
    )
    mma_bars = gl.allocate_shared_memory(
        gl.int64, [NUM_BUFFERS, 1], mbarrier.MBarrierLayout()
    )
    for i in gl.static_range(NUM_BUFFERS):
        mbarrier.init(tma_bars.index(i), count=1)
        mbarrier.init(mma_bars.index(i), count=1)

    acc_tmem = allocate_tensor_memory(gl.float32, [BLOCK_M, BLOCK_N], TMEM_LAYOUT)
    idx = 0
    phase = 0
    use_acc = False
    for k in range(0, K, BLOCK_K):
        a = a_bufs.index(idx)
        b = b_bufs.index(idx)
        tma_bar = tma_bars.index(idx)
        mma_bar = mma_bars.index(idx)
        mbarrier.expect(
            tma_bar, a_desc.block_type.nbytes + b_desc.block_type.nbytes
        )
        tma.async_copy_global_to_shared(a_desc, [off_m, k], tma_bar, a)
        tma.async_copy_global_to_shared(
            b_desc, [off_n, k] if TRANS_B else [k, off_n], tma_bar, b
        )
        mbarrier.wait(tma_bar, phase=phase)

        if TRANS_B:
            b = b.permute((1, 0))
        tcgen05_mma(a, b, acc_tmem, use_acc=use_acc)
        tcgen05_commit(mma_bar)
        mbarrier.wait(mma_bar, phase=phase)
        use_acc = True

        idx += 1
        if idx == NUM_BUFFERS:
            idx = 0
            phase ^= 1

    for i in gl.static_range(NUM_BUFFERS):
        mbarrier.invalidate(tma_bars.index(i))
        mbarrier.invalidate(mma_bars.index(i))

    acc = acc_tmem.load(TMEM_REG)
    c_smem = gl.allocate_shared_memory(DTYPE, [BLOCK_M, BLOCK_N], C_LAYOUT)
    c_smem.store(acc.to(DTYPE))
    fence_async_shared()
    tma.async_copy_shared_to_global(c_desc, [off_m, off_n], c_smem)
    tma.store_wait(pendings=0)

# config = {"BLOCK_K": 128, "BLOCK_M": 128, "BLOCK_N": 64, "arch": "sm_100", "dtype": "fp8e4m3", "num_buffers": 1, "num_warps": 8, "trans_b": 1}
# arch = sm_100


// ===== COMPILED SASS (sm_100a) =====

	.target	sm_100a

	.elftype	@"ET_EXEC"


//--------------------- .note.nv.tkinfo           --------------------------
	.section	.note.nv.tkinfo,"",@"SHT_NOTE"
	.sectionflags	@"SHF_NOTE_NV_TKINFO"
	.tkinfo
        /*0018*/ 	.word	0x00000081
        /*0030*/ 	.string	""
        /*0030*/ 	.string	"ptxas-blackwell"
        /*0030*/ 	.string	"Cuda compilation tools, release 12.9, V12.9.86"
        /*0030*/ 	.string	"Build cuda_12.9.r12.9/compiler.36037853_0"
        /*0030*/ 	.string	"-v  -suppress-debug-info  -lineinfo  -arch sm_100a "



//--------------------- .note.nv.cuver            --------------------------
	.section	.note.nv.cuver,"",@"SHT_NOTE"
	.sectionflags	@"SHF_NOTE_NV_CUVER"
        /*0018*/ 	.short	0x0001
        /*001a*/ 	.short	0x0064
        /*001c*/ 	.short	0x0001
        /*001e*/ 	.short	0x0000
        /*0020*/ 	.short	0x0001
        /*0022*/ 	.short	0x0000


//--------------------- .nv.info                  --------------------------
	.section	.nv.info,"",@"SHT_CUDA_INFO"
	.align	4


	//----- nvinfo : EIATTR_REGCOUNT
	.align		4
        /*0000*/ 	.byte	0x04, 0x2f
        /*0002*/ 	.short	(.L_4 - .L_3)
	.align		4
.L_3:
        /*0004*/ 	.word	index@(gluon_tcgen05)
        /*0008*/ 	.word	0x00000027


	//----- nvinfo : EIATTR_FRAME_SIZE
	.align		4
.L_4:
        /*000c*/ 	.byte	0x04, 0x11
        /*000e*/ 	.short	(.L_6 - .L_5)
	.align		4
.L_5:
        /*0010*/ 	.word	index@($__internal_2_$__cuda_sm10x_tcgen05_guardrail_trap_unallocated_columns_being_dealloced)
        /*0014*/ 	.word	0x00000000


	//----- nvinfo : EIATTR_FRAME_SIZE
	.align		4
.L_6:
        /*0018*/ 	.byte	0x04, 0x11
        /*001a*/ 	.short	(.L_8 - .L_7)
	.align		4
.L_7:
        /*001c*/ 	.word	index@($__internal_1_$__cuda_sm10x_tcgen05_guardrail_trap_phase_invalid_during_alloc)
        /*0020*/ 	.word	0x00000000


	//----- nvinfo : EIATTR_FRAME_SIZE
	.align		4
.L_8:
        /*0024*/ 	.byte	0x04, 0x11
        /*0026*/ 	.short	(.L_10 - .L_9)
	.align		4
.L_9:
        /*0028*/ 	.word	index@($__internal_0_$__cuda_sm10x_tcgen05_guardrail_trap_col_being_dealloced_not_returned_by_alloc)
        /*002c*/ 	.word	0x00000000


	//----- nvinfo : EIATTR_FRAME_SIZE
	.align		4
.L_10:
        /*0030*/ 	.byte	0x04, 0x11
        /*0032*/ 	.short	(.L_12 - .L_11)
	.align		4
.L_11:
        /*0034*/ 	.word	index@(gluon_tcgen05)
        /*0038*/ 	.word	0x00000000


	//----- nvinfo : EIATTR_MIN_STACK_SIZE
	.align		4
.L_12:
        /*003c*/ 	.byte	0x04, 0x12
        /*003e*/ 	.short	(.L_14 - .L_13)
	.align		4
.L_13:
        /*0040*/ 	.word	index@(gluon_tcgen05)
        /*0044*/ 	.word	0x00000000
.L_14:


//--------------------- .nv.info.gluon_tcgen05    --------------------------
	.section	.nv.info.gluon_tcgen05,"",@"SHT_CUDA_INFO"
	.sectionflags	@""
	.align	4


	//----- nvinfo : EIATTR_CUDA_API_VERSION
	.align		4
        /*0000*/ 	.byte	0x04, 0x37
        /*0002*/ 	.short	(.L_16 - .L_15)
.L_15:
        /*0004*/ 	.word	0x00000081


	//----- nvinfo : EIATTR_KPARAM_INFO
	.align		4
.L_16:
        /*0008*/ 	.byte	0x04, 0x17
        /*000a*/ 	.short	(.L_18 - .L_17)
.L_17:
        /*000c*/ 	.word	0x00000000
        /*0010*/ 	.short	0x000a
        /*0012*/ 	.short	0x0048
        /*0014*/ 	.byte	0x00, 0xf4, 0x21, 0x00


	//----- nvinfo : EIATTR_KPARAM_INFO
	.align		4
.L_18:
        /*0018*/ 	.byte	0x04, 0x17
        /*001a*/ 	.short	(.L_20 - .L_19)
.L_19:
        /*001c*/ 	.word	0x00000000
        /*0020*/ 	.short	0x0009
        /*0022*/ 	.short	0x0040
        /*0024*/ 	.byte	0x00, 0xf4, 0x21, 0x00


	//----- nvinfo : EIATTR_KPARAM_INFO
	.align		4
.L_20:
        /*0028*/ 	.byte	0x04, 0x17
        /*002a*/ 	.short	(.L_22 - .L_21)
.L_21:
        /*002c*/ 	.word	0x00000000
        /*0030*/ 	.short	0x0008
        /*0032*/ 	.short	0x0038
        /*0034*/ 	.byte	0x00, 0xf0, 0x21, 0x00


	//----- nvinfo : EIATTR_KPARAM_INFO
	.align		4
.L_22:
        /*0038*/ 	.byte	0x04, 0x17
        /*003a*/ 	.short	(.L_24 - .L_23)
.L_23:
        /*003c*/ 	.word	0x00000000
        /*0040*/ 	.short	0x0007
        /*0042*/ 	.short	0x0030
        /*0044*/ 	.byte	0x00, 0xf0, 0x21, 0x00


	//----- nvinfo : EIATTR_KPARAM_INFO
	.align		4
.L_24:
        /*0048*/ 	.byte	0x04, 0x17
        /*004a*/ 	.short	(.L_26 - .L_25)
.L_25:
        /*004c*/ 	.word	0x00000000
        /*0050*/ 	.short	0x0006
        /*0052*/ 	.short	0x0028
        /*0054*/ 	.byte	0x00, 0xf0, 0x21, 0x00


	//----- nvinfo : EIATTR_KPARAM_INFO
	.align		4
.L_26:
        /*0058*/ 	.byte	0x04, 0x17
        /*005a*/ 	.short	(.L_28 - .L_27)
.L_27:
        /*005c*/ 	.word	0x00000000
        /*0060*/ 	.short	0x0005
        /*0062*/ 	.short	0x0020
        /*0064*/ 	.byte	0x00, 0xf0, 0x11, 0x00


	//----- nvinfo : EIATTR_KPARAM_INFO
	.align		4
.L_28:
        /*0068*/ 	.byte	0x04, 0x17
        /*006a*/ 	.short	(.L_30 - .L_29)
.L_29:
        /*006c*/ 	.word	0x00000000
        /*0070*/ 	.short	0x0004
        /*0072*/ 	.short	0x001c
        /*0074*/ 	.byte	0x00, 0xf0, 0x11, 0x00


	//----- nvinfo : EIATTR_KPARAM_INFO
	.align		4
.L_30:
        /*0078*/ 	.byte	0x04, 0x17
        /*007a*/ 	.short	(.L_32 - .L_31)
.L_31:
        /*007c*/ 	.word	0x00000000
        /*0080*/ 	.short	0x0003
        /*0082*/ 	.short	0x0018
        /*0084*/ 	.byte	0x00, 0xf0, 0x11, 0x00


	//----- nvinfo : EIATTR_KPARAM_INFO
	.align		4
.L_32:
        /*0088*/ 	.byte	0x04, 0x17
        /*008a*/ 	.short	(.L_34 - .L_33)
.L_33:
        /*008c*/ 	.word	0x00000000
        /*0090*/ 	.short	0x0002
        /*0092*/ 	.short	0x0010
        /*0094*/ 	.byte	0x00, 0xf4, 0x21, 0x00


	//----- nvinfo : EIATTR_KPARAM_INFO
	.align		4
.L_34:
        /*0098*/ 	.byte	0x04, 0x17
        /*009a*/ 	.short	(.L_36 - .L_35)
.L_35:
        /*009c*/ 	.word	0x00000000
        /*00a0*/ 	.short	0x0001
        /*00a2*/ 	.short	0x0008
        /*00a4*/ 	.byte	0x00, 0xf4, 0x21, 0x00


	//----- nvinfo : EIATTR_KPARAM_INFO
	.align		4
.L_36:
        /*00a8*/ 	.byte	0x04, 0x17
        /*00aa*/ 	.short	(.L_38 - .L_37)
.L_37:
        /*00ac*/ 	.word	0x00000000
        /*00b0*/ 	.short	0x0000
        /*00b2*/ 	.short	0x0000
        /*00b4*/ 	.byte	0x00, 0xf4, 0x21, 0x00


	//----- nvinfo : EIATTR_AT_ENTRY_FRAGMENTS
	.align		4
.L_38:
        /*00b8*/ 	.byte	0x04, 0x4f
        /*00ba*/ 	.short	(.L_40 - .L_39)


	//   ....[0]....
.L_39:
        /*00bc*/ 	.word	0x00000004


	//----- nvinfo : EIATTR_RESERVED_SMEM_USED
	.align		4
.L_40:
        /*00c0*/ 	.byte	0x01, 0x41
	.zero		2


	//----- nvinfo : EIATTR_SPARSE_MMA_MASK
	.align		4
        /*00c4*/ 	.byte	0x03, 0x50
        /*00c6*/ 	.short	0x0000


	//----- nvinfo : EIATTR_TCGEN05_1CTA_USED
	.align		4
        /*00c8*/ 	.byte	0x01, 0x51
	.zero		2


	//----- nvinfo : EIATTR_MAXREG_COUNT
	.align		4
        /*00cc*/ 	.byte	0x03, 0x1b
        /*00ce*/ 	.short	0x00ff


	//----- nvinfo : EIATTR_NUM_BARRIERS
	.align		4
        /*00d0*/ 	.byte	0x02, 0x4c
        /*00d2*/ 	.byte	0x01
	.zero		1


	//----- nvinfo : EIATTR_INT_WARP_WIDE_INSTR_OFFSETS
	.align		4
        /*00d4*/ 	.byte	0x04, 0x31
        /*00d6*/ 	.short	(.L_42 - .L_41)


	//   ....[0]....
.L_41:
        /*00d8*/ 	.word	0x00001680


	//   ....[1]....
        /*00dc*/ 	.word	0x000016a0


	//   ....[2]....
        /*00e0*/ 	.word	0x00001720


	//   ....[3]....
        /*00e4*/ 	.word	0x00001840


	//   ....[4]....
        /*00e8*/ 	.word	0x00001850


	//   ....[5]....
        /*00ec*/ 	.word	0x00001860


	//   ....[6]....
        /*00f0*/ 	.word	0x00001870


	//   ....[7]....
        /*00f4*/ 	.word	0x00001b20


	//   ....[8]....
        /*00f8*/ 	.word	0x00001b30


	//   ....[9]....
        /*00fc*/ 	.word	0x00001c50


	//   ....[10]....
        /*0100*/ 	.word	0x00001c60


	//   ....[11]....
        /*0104*/ 	.word	0x00001cb0


	//   ....[12]....
        /*0108*/ 	.word	0x00001cf0


	//   ....[13]....
        /*010c*/ 	.word	0x00001e80


	//   ....[14]....
        /*0110*/ 	.word	0x00001e90


	//   ....[15]....
        /*0114*/ 	.word	0x000020b0


	//   ....[16]....
        /*0118*/ 	.word	0x000020c0


	//   ....[17]....
        /*011c*/ 	.word	0x00002400


	//   ....[18]....
        /*0120*/ 	.word	0x00002450


	//----- nvinfo : EIATTR_COOP_GROUP_MASK_REGIDS
	.align		4
.L_42:
        /*0124*/ 	.byte	0x04, 0x29
        /*0126*/ 	.short	(.L_44 - .L_43)


	//   ....[0]....
.L_43:
        /*0128*/ 	.word	0xffffffff


	//   ....[1]....
        /*012c*/ 	.word	0xffffffff


	//   ....[2]....
        /*0130*/ 	.word	0xffffffff


	//   ....[3]....
        /*0134*/ 	.word	0xffffffff


	//   ....[4]....
        /*0138*/ 	.word	0xffffffff


	//   ....[5]....
        /*013c*/ 	.word	0xffffffff


	//   ....[6]....
        /*0140*/ 	.word	0xffffffff


	//   ....[7]....
        /*0144*/ 	.word	0xffffffff


	//   ....[8]....
        /*0148*/ 	.word	0xffffffff


	//   ....[9]....
        /*014c*/ 	.word	0xffffffff


	//----- nvinfo : EIATTR_COOP_GROUP_INSTR_OFFSETS
	.align		4
.L_44:
        /*0150*/ 	.byte	0x04, 0x28
        /*0152*/ 	.short	(.L_46 - .L_45)


	//   ....[0]....
.L_45:
        /*0154*/ 	.word	0x00000050


	//   ....[1]....
        /*0158*/ 	.word	0x00000310


	//   ....[2]....
        /*015c*/ 	.word	0x000004f0


	//   ....[3]....
        /*0160*/ 	.word	0x00000980


	//   ....[4]....
        /*0164*/ 	.word	0x00000ac0


	//   ....[5]....
        /*0168*/ 	.word	0x00000fa0


	//   ....[6]....
        /*016c*/ 	.word	0x000010e0


	//   ....[7]....
        /*0170*/ 	.word	0x00001530


	//   ....[8]....
        /*0174*/ 	.word	0x00002290


	//   ....[9]....
        /*0178*/ 	.word	0x00002500


	//----- nvinfo : EIATTR_VRC_CTA_INIT_COUNT
	.align		4
.L_46:
        /*017c*/ 	.byte	0x02, 0x4a
        /*017e*/ 	.byte	0x80
	.zero		1


	//----- nvinfo : EIATTR_MBARRIER_INSTR_OFFSETS
	.align		4
        /*0180*/ 	.byte	0x04, 0x39
        /*0182*/ 	.short	(.L_48 - .L_47)


	//   ....[0]....
.L_47:
        /*0184*/ 	.word	0x00001740
        /*0188*/ 	.word	0x000000ff
        /*018c*/ 	.word	0x00006000
        /*0190*/ 	.short	0x0100
        /*0192*/ 	.byte	0x08
	.zero		1


	//   ....[1]....
        /*0194*/ 	.word	0x00001750
        /*0198*/ 	.word	0x000000ff
        /*019c*/ 	.word	0x00006010
        /*01a0*/ 	.short	0x0100
        /*01a2*/ 	.byte	0x08
	.zero		1


	//   ....[2]....
        /*01a4*/ 	.word	0x000019e0
        /*01a8*/ 	.word	0x000000ff
        /*01ac*/ 	.word	0x00006000
        /*01b0*/ 	.short	0x010a
        /*01b2*/ 	.byte	0x08
	.zero		1


	//   ....[3]....
        /*01b4*/ 	.word	0x00001b80
        /*01b8*/ 	.word	0x000000ff
        /*01bc*/ 	.word	0x00006010
        /*01c0*/ 	.short	0x010a
        /*01c2*/ 	.byte	0x08
	.zero		1


	//   ....[4]....
        /*01c4*/ 	.word	0x00001d60
        /*01c8*/ 	.word	0x000000ff
        /*01cc*/ 	.word	0x00006000
        /*01d0*/ 	.short	0x010a
        /*01d2*/ 	.byte	0x08
	.zero		1


	//   ....[5]....
        /*01d4*/ 	.word	0x00001ed0
        /*01d8*/ 	.word	0x000000ff
        /*01dc*/ 	.word	0x00006010
        /*01e0*/ 	.short	0x010a
        /*01e2*/ 	.byte	0x08
	.zero		1


	//   ....[6]....
        /*01e4*/ 	.word	0x00001f60
        /*01e8*/ 	.word	0x000000ff
        /*01ec*/ 	.word	0x00006000
        /*01f0*/ 	.short	0x0108
        /*01f2*/ 	.byte	0x08
	.zero		1


	//   ....[7]....
        /*01f4*/ 	.word	0x00001f70
        /*01f8*/ 	.word	0x000000ff
        /*01fc*/ 	.word	0x00006010
        /*0200*/ 	.short	0x0108
        /*0202*/ 	.byte	0x08
	.zero		1


	//   ....[8]....
        /*0204*/ 	.word	0x00002520
        /*0208*/ 	.word	0x000000ff
        /*020c*/ 	.word	0x00006000
        /*0210*/ 	.short	0x010a
        /*0212*/ 	.byte	0x08
	.zero		1


	//   ....[9]....
        /*0214*/ 	.word	0x00002550
        /*0218*/ 	.word	0x000000ff
        /*021c*/ 	.word	0x00006010
        /*0220*/ 	.short	0x010a
        /*0222*/ 	.byte	0x08
	.zero		1


	//   ....[10]....
        /*0224*/ 	.word	0x00002580
        /*0228*/ 	.word	0x000000ff
        /*022c*/ 	.word	0x00006000
        /*0230*/ 	.short	0x010a
        /*0232*/ 	.byte	0x08
	.zero		1


	//   ....[11]....
        /*0234*/ 	.word	0x000025b0
        /*0238*/ 	.word	0x000000ff
        /*023c*/ 	.word	0x00006010
        /*0240*/ 	.short	0x010a
        /*0242*/ 	.byte	0x08
	.zero		1


	//----- nvinfo : EIATTR_NUM_MBARRIERS
	.align		4
.L_48:
        /*0244*/ 	.byte	0x03, 0x38
        /*0246*/ 	.short	0x0002


	//----- nvinfo : EIATTR_EXIT_INSTR_OFFSETS
	.align		4
        /*0248*/ 	.byte	0x04, 0x1c
        /*024a*/ 	.short	(.L_50 - .L_49)


	//   ....[0]....
.L_49:
        /*024c*/ 	.word	0x00002510


	//----- nvinfo : EIATTR_REQNTID
	.align		4
.L_50:
        /*0250*/ 	.byte	0x04, 0x10
        /*0252*/ 	.short	(.L_52 - .L_51)
.L_51:
        /*0254*/ 	.word	0x00000100
        /*0258*/ 	.word	0x00000001
        /*025c*/ 	.word	0x00000001


	//----- nvinfo : EIATTR_CRS_STACK_SIZE
	.align		4
.L_52:
        /*0260*/ 	.byte	0x04, 0x1e
        /*0262*/ 	.short	(.L_54 - .L_53)
.L_53:
        /*0264*/ 	.word	0x00000000


	//----- nvinfo : EIATTR_CBANK_PARAM_SIZE
	.align		4
.L_54:
        /*0268*/ 	.byte	0x03, 0x19
        /*026a*/ 	.short	0x0050


	//----- nvinfo : EIATTR_PARAM_CBANK
	.align		4
        /*026c*/ 	.byte	0x04, 0x0a
        /*026e*/ 	.short	(.L_56 - .L_55)
	.align		4
.L_55:
        /*0270*/ 	.word	index@(.nv.constant0.gluon_tcgen05)
        /*0274*/ 	.short	0x0380
        /*0276*/ 	.short	0x0050


	//----- nvinfo : EIATTR_SW_WAR
	.align		4
.L_56:
        /*0278*/ 	.byte	0x04, 0x36
        /*027a*/ 	.short	(.L_58 - .L_57)
.L_57:
        /*027c*/ 	.word	0x00000008
.L_58:


//--------------------- .nv.compat                --------------------------
	.section	.nv.compat,"",@"SHT_CUDA_COMPAT_INFO"
	.align	4
        /*0000*/ 	.byte	0x02, 0x02, 0x02, 0x00, 0x02, 0x05, 0x05, 0x00, 0x02, 0x03, 0x03, 0x00, 0x02, 0x06, 0x01, 0x00


//--------------------- .nv.callgraph             --------------------------
	.section	.nv.callgraph,"",@"SHT_CUDA_CALLGRAPH"
	.align	4
	.sectionentsize	8
	.align		4
        /*0000*/ 	.word	0x00000000
	.align		4
        /*0004*/ 	.word	0xffffffff
	.align		4
        /*0008*/ 	.word	0x00000000
	.align		4
        /*000c*/ 	.word	0xfffffffe
	.align		4
        /*0010*/ 	.word	0x00000000
	.align		4
        /*0014*/ 	.word	0xfffffffd
	.align		4
        /*0018*/ 	.word	0x00000000
	.align		4
        /*001c*/ 	.word	0xfffffffc


//--------------------- .text.gluon_tcgen05       --------------------------
	.section	.text.gluon_tcgen05,"ax",@progbits
	.align	128
        .global         gluon_tcgen05
        .type           gluon_tcgen05,@function
        .size           gluon_tcgen05,(.L_x_74 - gluon_tcgen05)
        .other          gluon_tcgen05,@"STO_CUDA_ENTRY STV_DEFAULT"
gluon_tcgen05:
.text.gluon_tcgen05:
[----:B------:R-:W1:Y:S01]  /*0000*/  LDC R1, c[0x0][0x37c] ;  /* 0x0000df00ff017b82 */ /* 0x000e620000000800 */
[----:B------:R-:W2:Y:S02]  /*0010*/  S2R R0, SR_TID.X ;  /* 0x0000000000007919 */ /* 0x000ea40000002100 */
[----:B--2---:R-:W-:-:S13]  /*0020*/  ISETP.GE.U32.AND P2, PT, R0, 0x20, PT ;  /* 0x000000200000780c */ /* 0x004fda0003f46070 */
[----:B------:R-:W-:Y:S05]  /*0030*/  @P2 BRA `(.L_x_0) ;  /* 0x0000000000b82947 */ /* 0x000fea0003800000 */
[----:B------:R-:W2:Y:S01]  /*0040*/  S2UR UR6, SR_CgaCtaId ;  /* 0x00000000000679c3 */ /* 0x000ea20000008800 */
[----:B------:R-:W-:Y:S01]  /*0050*/  NOP ;  /* 0x0000000000007918 */ /* 0x000fe20000000000 */
[----:B------:R-:W-:Y:S02]  /*0060*/  UMOV UR4, 0x40 ;  /* 0x0000004000047882 */ /* 0x000fe40000000000 */
[----:B--2---:R-:W-:-:S09]  /*0070*/  ULEA UR4, UR6, UR4, 0x18 ;  /* 0x0000000406047291 */ /* 0x004fd2000f8ec0ff */
[----:B------:R-:W2:Y:S01]  /*0080*/  LDS.U8 R2, [UR4] ;  /* 0x00000004ff027984 */ /* 0x000ea20008000000 */
[----:B------:R-:W-:Y:S02]  /*0090*/  UMOV UR4, 0x400 ;  /* 0x0000040000047882 */ /* 0x000fe40000000000 */
[----:B------:R-:W-:Y:S01]  /*00a0*/  ULEA UR4, UR6, UR4, 0x18 ;  /* 0x0000000406047291 */ /* 0x000fe2000f8ec0ff */
[----:B--2---:R-:W-:-:S13]  /*00b0*/  ISETP.NE.AND P0, PT, R2, RZ, PT ;  /* 0x000000ff0200720c */ /* 0x004fda0003f05270 */
[----:B------:R-:W-:Y:S05]  /*00c0*/  @P0 BRA `(.L_x_1) ;  /* 0x00000000007c0947 */ /* 0x000fea0003800000 */
[----:B------:R-:W-:-:S13]  /*00d0*/  ELECT P0, URZ, PT ;  /* 0x0000000000ff782f */ /* 0x000fda0003800000 */
[----:B------:R-:W-:Y:S05]  /*00e0*/  @!P0 BRA `(.L_x_2) ;  /* 0x0000000000848947 */ /* 0x000fea0003800000 */
[----:B------:R-:W-:Y:S01]  /*00f0*/  UMOV UR5, 0x2 ;  /* 0x0000000200057882 */ /* 0x000fe20000000000 */
[----:B------:R-:W-:Y:S02]  /*0100*/  IMAD.MOV.U32 R5, RZ, RZ, 0x1 ;  /* 0x00000001ff057424 */ /* 0x000fe400078e00ff */
[----:B------:R-:W-:Y:S02]  /*0110*/  IMAD.MOV.U32 R3, RZ, RZ, 0x3 ;  /* 0x00000003ff037424 */ /* 0x000fe400078e00ff */
[----:B------:R-:W-:Y:S04]  /*0120*/  DEPBAR.LE SB2, 0x36 ;  /* 0x0000ad800000791a */ /* 0x000fe80000000000 */
[----:B------:R-:W2:Y:S02]  /*0130*/  UTCATOMSWS.FIND_AND_SET.ALIGN UP0, UR5, UR5 ;  /* 0x00000005000575e3 */ /* 0x000ea40008000800 */
[----:B--2---:R-:W-:-:S04]  /*0140*/  PLOP3.LUT P0, PT, PT, PT, UP0, 0x80, 0x8 ;  /* 0x000000000008781c */ /* 0x004fc80003f0f008 */
[----:B------:R-:W-:-:S04]  /*0150*/  SEL R2, RZ, 0xffffffff, !P0 ;  /* 0xffffffffff027807 */ /* 0x000fc80004000000 */
[----:B------:R-:W-:Y:S01]  /*0160*/  ISETP.NE.AND P0, PT, R2, RZ, PT ;  /* 0x000000ff0200720c */ /* 0x000fe20003f05270 */
[----:B------:R-:W-:-:S12]  /*0170*/  IMAD.U32 R2, RZ, RZ, UR5 ;  /* 0x00000005ff027e24 */ /* 0x000fd8000f8e00ff */
[----:B------:R-:W-:Y:S05]  /*0180*/  @P0 BRA `(.L_x_3) ;  /* 0x0000000000240947 */ /* 0x000fea0003800000 */
.L_x_4:
[----:B------:R-:W-:Y:S05]  /*0190*/  NANOSLEEP 0x64 ;  /* 0x000000640000795d */ /* 0x000fea0003800000 */
[----:B------:R-:W-:-:S05]  /*01a0*/  UMOV UR5, 0x2 ;  /* 0x0000000200057882 */ /* 0x000fca0000000000 */
[----:B------:R-:W-:Y:S04]  /*01b0*/  DEPBAR.LE SB2, 0x36 ;  /* 0x0000ad800000791a */ /* 0x000fe80000000000 */
[----:B------:R-:W2:Y:S02]  /*01c0*/  UTCATOMSWS.FIND_AND_SET.ALIGN UP0, UR5, UR5 ;  /* 0x00000005000575e3 */ /* 0x000ea40008000800 */
[----:B--2---:R-:W-:-:S04]  /*01d0*/  PLOP3.LUT P0, PT, PT, PT, UP0, 0x80, 0x8 ;  /* 0x000000000008781c */ /* 0x004fc80003f0f008 */
[----:B------:R-:W-:-:S04]  /*01e0*/  SEL R2, RZ, 0xffffffff, !P0 ;  /* 0xffffffffff027807 */ /* 0x000fc80004000000 */
[----:B------:R-:W-:Y:S01]  /*01f0*/  ISETP.NE.AND P0, PT, R2, RZ, PT ;  /* 0x000000ff0200720c */ /* 0x000fe20003f05270 */
[----:B------:R-:W-:-:S12]  /*0200*/  IMAD.U32 R2, RZ, RZ, UR5 ;  /* 0x00000005ff027e24 */ /* 0x000fd8000f8e00ff */
[----:B------:R-:W-:Y:S05]  /*0210*/  @!P0 BRA `(.L_x_4) ;  /* 0xfffffffc00dc8947 */ /* 0x000fea000383ffff */
.L_x_3:
[C---:B------:R-:W-:Y:S01]  /*0220*/  VIADD R4, R2.reuse, 0x10 ;  /* 0x0000001002047836 */ /* 0x040fe20000000000 */
[----:B------:R-:W-:Y:S01]  /*0230*/  UMOV UR5, 0x50 ;  /* 0x0000005000057882 */ /* 0x000fe20000000000 */
[----:B------:R-:W-:Y:S01]  /*0240*/  SHF.L.U32 R3, R3, R2, RZ ;  /* 0x0000000203037219 */ /* 0x000fe200000006ff */
[----:B------:R-:W-:Y:S01]  /*0250*/  ULEA UR5, UR6, UR5, 0x18 ;  /* 0x0000000506057291 */ /* 0x000fe2000f8ec0ff */
[----:B------:R-:W-:Y:S01]  /*0260*/  IMAD.SHL.U32 R2, R2, 0x20, RZ ;  /* 0x0000002002027824 */ /* 0x000fe200078e00ff */
[----:B------:R-:W-:-:S04]  /*0270*/  SHF.L.U32 R4, R5, R4, RZ ;  /* 0x0000000405047219 */ /* 0x000fc800000006ff */
[----:B------:R-:W-:-:S05]  /*0280*/  LOP3.LUT R3, R4, R3, RZ, 0xfc, !PT ;  /* 0x0000000304037212 */ /* 0x000fca00078efcff */
[----:B------:R2:W-:Y:S04]  /*0290*/  ATOMS.OR RZ, [UR5], R3 ;  /* 0x00000003ffff798c */ /* 0x0005e8000b000005 */
[----:B------:R2:W-:Y:S01]  /*02a0*/  STS [UR4], R2 ;  /* 0x00000002ff007988 */ /* 0x0005e20008000804 */
[----:B------:R-:W-:Y:S05]  /*02b0*/  BRA `(.L_x_2) ;  /* 0x0000000000107947 */ /* 0x000fea0003800000 */
.L_x_1:
[----:B------:R-:W-:Y:S01]  /*02c0*/  IMAD.MOV.U32 R3, RZ, RZ, -0x1 ;  /* 0xffffffffff037424 */ /* 0x000fe200078e00ff */
[----:B------:R-:W-:-:S04]  /*02d0*/  MOV R2, 0x300 ;  /* 0x0000030000027802 */ /* 0x000fc80000000f00 */
[----:B------:R2:W-:Y:S03]  /*02e0*/  STS [UR4], R3 ;  /* 0x00000003ff007988 */ /* 0x0005e60008000804 */
[----:B-12---:R-:W-:Y:S05]  /*02f0*/  CALL.REL.NOINC `($__internal_1_$__cuda_sm10x_tcgen05_guardrail_trap_phase_invalid_during_alloc) ;  /* 0x0000002000c47944 */ /* 0x006fea0003c00000 */
.L_x_2:
[----:B------:R-:W-:Y:S05]  /*0300*/  WARPSYNC.ALL ;  /* 0x0000000000007948 */ /* 0x000fea0003800000 */
[----:B------:R-:W-:Y:S01]  /*0310*/  NOP ;  /* 0x0000000000007918 */ /* 0x000fe20000000000 */
.L_x_0:
[----:B------:R-:W3:Y:S08]  /*0320*/  S2UR UR4, SR_CgaCtaId ;  /* 0x00000000000479c3 */ /* 0x000ef00000008800 */
[----:B------:R-:W-:Y:S01]  /*0330*/  BAR.SYNC.DEFER_BLOCKING 0x0 ;  /* 0x0000000000007b1d */ /* 0x000fe20000010000 */
[----:B------:R-:W-:-:S05]  /*0340*/  LOP3.LUT R36, R0, 0xff, RZ, 0xc0, !PT ;  /* 0x000000ff00247812 */ /* 0x000fca00078ec0ff */
[----:B------:R-:W-:Y:S02]  /*0350*/  UMOV UR8, 0x400 ;  /* 0x0000040000087882 */ /* 0x000fe40000000000 */
[----:B------:R-:W4:Y:S08]  /*0360*/  LDC R7, c[0x0][0x3a0] ;  /* 0x0000e800ff077b82 */ /* 0x000f300000000800 */
[----:B------:R-:W5:Y:S01]  /*0370*/  S2UR UR31, SR_CTAID.Y ;  /* 0x00000000001f79c3 */ /* 0x000f620000002600 */
[----:B---3--:R-:W-:-:S09]  /*0380*/  ULEA UR8, UR4, UR8, 0x18 ;  /* 0x0000000804087291 */ /* 0x008fd2000f8ec0ff */
[----:B------:R-:W3:Y:S01]  /*0390*/  LDS R4, [UR8] ;  /* 0x00000008ff047984 */ /* 0x000ee20008000800 */
[----:B------:R-:W-:Y:S06]  /*03a0*/  BAR.SYNC.DEFER_BLOCKING 0x0 ;  /* 0x0000000000007b1d */ /* 0x000fec0000010000 */
[----:B------:R-:W-:Y:S05]  /*03b0*/  @P2 BRA `(.L_x_5) ;  /* 0x0000000000182947 */ /* 0x000fea0003800000 */
[----:B------:R-:W-:Y:S01]  /*03c0*/  ELECT P0, URZ, PT ;  /* 0x0000000000ff782f */ /* 0x000fe20003800000 */
[----:B--2---:R-:W-:Y:S01]  /*03d0*/  IMAD.MOV.U32 R2, RZ, RZ, 0x1 ;  /* 0x00000001ff027424 */ /* 0x004fe200078e00ff */
[----:B------:R-:W-:Y:S01]  /*03e0*/  UMOV UR5, 0x40 ;  /* 0x0000004000057882 */ /* 0x000fe20000000000 */
[----:B------:R-:W-:Y:S01]  /*03f0*/  UVIRTCOUNT.DEALLOC.SMPOOL 0x80 ;  /* 0x000000800000784c */ /* 0x000fe20000000000 */
[----:B------:R-:W-:-:S09]  /*0400*/  ULEA UR5, UR4, UR5, 0x18 ;  /* 0x0000000504057291 */ /* 0x000fd2000f8ec0ff */
[----:B------:R2:W-:Y:S03]  /*0410*/  @P0 STS.U8 [UR5], R2 ;  /* 0x00000002ff000988 */ /* 0x0005e60008000005 */
.L_x_5:
[----:B------:R-:W2:Y:S01]  /*0420*/  S2UR UR4, SR_CTAID.Z ;  /* 0x00000000000479c3 */ /* 0x000ea20000002700 */
[----:B------:R-:W5:Y:S01]  /*0430*/  LDCU UR5, c[0x0][0x370] ;  /* 0x00006e00ff0577ac */ /* 0x000f620008000800 */
[C---:B------:R-:W-:Y:S01]  /*0440*/  ISETP.GE.U32.AND P0, PT, R36.reuse, 0x20, PT ;  /* 0x000000202400780c */ /* 0x040fe20003f06070 */
[----:B----4-:R-:W-:Y:S01]  /*0450*/  VIADD R6, R7, 0xffffffff ;  /* 0xffffffff07067836 */ /* 0x010fe20000000000 */
[C---:B------:R-:W-:Y:S01]  /*0460*/  ISETP.NE.U32.AND P3, PT, R36.reuse, RZ, PT ;  /* 0x000000ff2400720c */ /* 0x040fe20003f65070 */
[----:B------:R-:W2:Y:S02]  /*0470*/  LDCU UR6, c[0x0][0x374] ;  /* 0x00006e80ff0677ac */ /* 0x000ea40008000800 */
[----:B--2---:R-:W-:Y:S01]  /*0480*/  LEA R3, R36, UR8, 0x2 ;  /* 0x0000000824037c11 */ /* 0x004fe2000f8e10ff */
[----:B------:R-:W-:Y:S01]  /*0490*/  BSSY.RECONVERGENT B0, `(.L_x_6) ;  /* 0x0000015000007945 */ /* 0x000fe20003800200 */
[----:B------:R-:W5:Y:S01]  /*04a0*/  S2UR UR11, SR_CTAID.X ;  /* 0x00000000000b79c3 */ /* 0x000f620000002500 */
[----:B------:R-:W2:Y:S01]  /*04b0*/  LDCU.64 UR14, c[0x0][0x3c0] ;  /* 0x00007800ff0e77ac */ /* 0x000ea20008000a00 */
[----:B---3--:R-:W-:-:S04]  /*04c0*/  R2UR UR25, R4 ;  /* 0x00000000041972ca */ /* 0x008fc800000e0000 */
[----:B------:R3:W-:Y:S02]  /*04d0*/  @!P0 STS [R3], RZ ;  /* 0x000000ff03008388 */ /* 0x0007e40000000800 */
[----:B------:R-:W4:Y:S01]  /*04e0*/  LDC R2, c[0x0][0x398] ;  /* 0x0000e600ff027b82 */ /* 0x000f220000000800 */
[----:B------:R-:W-:Y:S01]  /*04f0*/  NOP ;  /* 0x0000000000007918 */ /* 0x000fe20000000000 */
[----:B------:R3:W-:Y:S01]  /*0500*/  @!P3 STS [UR8+0x20], R6 ;  /* 0x00002006ff00b988 */ /* 0x0007e20008000808 */
[----:B-----5:R-:W-:-:S04]  /*0510*/  UIMAD UR4, UR4, UR6, UR31 ;  /* 0x00000006040472a4 */ /* 0x020fc8000f8e021f */
[----:B------:R-:W-:-:S04]  /*0520*/  UIMAD UR4, UR4, UR5, UR11 ;  /* 0x00000005040472a4 */ /* 0x000fc8000f8e020b */
[----:B------:R-:W-:-:S04]  /*0530*/  UIMAD UR4, UR4, 0x180, URZ ;  /* 0x00000180040478a4 */ /* 0x000fc8000f8e02ff */
[----:B--2---:R-:W-:Y:S01]  /*0540*/  UIADD3 UR6, UP0, UPT, UR4, UR14, URZ ;  /* 0x0000000e04067290 */ /* 0x004fe2000ff1e0ff */
[----:B----4-:R-:W-:-:S03]  /*0550*/  VIADD R2, R2, 0xffffffff ;  /* 0xffffffff02027836 */ /* 0x010fc60000000000 */
[----:B------:R-:W-:Y:S01]  /*0560*/  ULEA.HI.X.SX32 UR7, UR4, UR15, 0x1, UP0 ;  /* 0x0000000f04077291 */ /* 0x000fe200080f0eff */
[----:B---3--:R-:W-:Y:S11]  /*0570*/  @P3 BRA `(.L_x_7) ;  /* 0x0000000000183947 */ /* 0x008ff60003800000 */
[----:B------:R-:W2:Y:S01]  /*0580*/  LDS R4, [UR8+0x8] ;  /* 0x00000808ff047984 */ /* 0x000ea20008000800 */
[----:B------:R-:W3:Y:S01]  /*0590*/  LDC.64 R8, c[0x0][0x380] ;  /* 0x0000e000ff087b82 */ /* 0x000ee20000000a00 */
[----:B------:R-:W-:Y:S02]  /*05a0*/  IMAD.MOV.U32 R5, RZ, RZ, 0x70 ;  /* 0x00000070ff057424 */ /* 0x000fe400078e00ff */
[----:B---3--:R3:W-:Y:S03]  /*05b0*/  STS.64 [UR8], R8 ;  /* 0x00000008ff007988 */ /* 0x0087e60008000a08 */
[----:B--2---:R-:W-:-:S05]  /*05c0*/  LOP3.LUT R4, R4, 0x10, R5, 0xd8, !PT ;  /* 0x0000001004047812 */ /* 0x004fca00078ed805 */
[----:B------:R3:W-:Y:S02]  /*05d0*/  STS [UR8+0x8], R4 ;  /* 0x00000804ff007988 */ /* 0x0007e40008000808 */
.L_x_7:
[----:B------:R-:W-:Y:S05]  /*05e0*/  BSYNC.RECONVERGENT B0 ;  /* 0x0000000000007941 */ /* 0x000fea0003800200 */
.L_x_6:
[----:B------:R-:W-:Y:S04]  /*05f0*/  BSSY.RECONVERGENT B0, `(.L_x_8) ;  /* 0x000000a000007945 */ /* 0x000fe80003800200 */
[----:B------:R-:W-:Y:S05]  /*0600*/  @P3 BRA `(.L_x_9) ;  /* 0x0000000000203947 */ /* 0x000fea0003800000 */
[----:B---3--:R-:W2:Y:S01]  /*0610*/  LDS R4, [UR8+0x34] ;  /* 0x00003408ff047984 */ /* 0x008ea20008000800 */
[----:B------:R-:W-:Y:S02]  /*0620*/  IMAD.MOV.U32 R5, RZ, RZ, 0x7f000000 ;  /* 0x7f000000ff057424 */ /* 0x000fe400078e00ff */
[----:B------:R-:W-:Y:S01]  /*0630*/  @!P3 IMAD.MOV.U32 R8, RZ, RZ, 0x7f ;  /* 0x0000007fff08b424 */ /* 0x000fe200078e00ff */
[----:B------:R-:W3:Y:S02]  /*0640*/  @!P3 LDS R9, [UR8+0x38] ;  /* 0x00003808ff09b984 */ /* 0x000ee40008000800 */
[----:B--2---:R-:W-:Y:S02]  /*0650*/  LOP3.LUT R4, R4, 0xff000000, R5, 0xb8, !PT ;  /* 0xff00000004047812 */ /* 0x004fe400078eb805 */
[----:B---3--:R-:W-:-:S03]  /*0660*/  @!P3 LOP3.LUT R5, R9, 0xff, R8, 0xb8, !PT ;  /* 0x000000ff0905b812 */ /* 0x008fc600078eb808 */
[----:B------:R2:W-:Y:S04]  /*0670*/  STS [UR8+0x34], R4 ;  /* 0x00003404ff007988 */ /* 0x0005e80008000808 */
[----:B------:R2:W-:Y:S02]  /*0680*/  @!P3 STS [UR8+0x38], R5 ;  /* 0x00003805ff00b988 */ /* 0x0005e40008000808 */
.L_x_9:
[----:B------:R-:W-:Y:S05]  /*0690*/  BSYNC.RECONVERGENT B0 ;  /* 0x0000000000007941 */ /* 0x000fea0003800200 */
.L_x_8:
[----:B------:R-:W-:Y:S04]  /*06a0*/  BSSY.RECONVERGENT B0, `(.L_x_10) ;  /* 0x000000a000007945 */ /* 0x000fe80003800200 */
[----:B------:R-:W-:Y:S05]  /*06b0*/  @P3 BRA `(.L_x_11) ;  /* 0x0000000000203947 */ /* 0x000fea0003800000 */
[----:B--23--:R-:W2:Y:S01]  /*06c0*/  LDS R4, [UR8+0x1c] ;  /* 0x00001c08ff047984 */ /* 0x00cea20008000800 */
[----:B------:R-:W3:Y:S03]  /*06d0*/  LDC.64 R10, c[0x0][0x3a8] ;  /* 0x0000ea00ff0a7b82 */ /* 0x000ee60000000a00 */
[----:B------:R4:W-:Y:S01]  /*06e0*/  STS [UR8+0x24], R2 ;  /* 0x00002402ff007988 */ /* 0x0009e20008000808 */
[--C-:B---3--:R-:W-:Y:S02]  /*06f0*/  SHF.R.U32.HI R9, RZ, 0x4, R11.reuse ;  /* 0x00000004ff097819 */ /* 0x108fe4000001160b */
[----:B------:R-:W-:-:S05]  /*0700*/  SHF.R.U64 R5, R10, 0x4, R11 ;  /* 0x000000040a057819 */ /* 0x000fca000000120b */
[----:B------:R4:W-:Y:S01]  /*0710*/  STS [UR8+0xc], R5 ;  /* 0x00000c05ff007988 */ /* 0x0009e20008000808 */
[----:B--2---:R-:W-:-:S05]  /*0720*/  LOP3.LUT R4, R4, 0xf, R9, 0xb8, !PT ;  /* 0x0000000f04047812 */ /* 0x004fca00078eb809 */
[----:B------:R4:W-:Y:S02]  /*0730*/  STS [UR8+0x1c], R4 ;  /* 0x00001c04ff007988 */ /* 0x0009e40008000808 */
.L_x_11:
[----:B------:R-:W-:Y:S05]  /*0740*/  BSYNC.RECONVERGENT B0 ;  /* 0x0000000000007941 */ /* 0x000fea0003800200 */
.L_x_10:
[----:B------:R-:W-:Y:S04]  /*0750*/  BSSY.RECONVERGENT B1, `(.L_x_12) ;  /* 0x000001d000017945 */ /* 0x000fe80003800200 */
[----:B------:R-:W-:Y:S04]  /*0760*/  BSSY.RELIABLE B0, `(.L_x_13) ;  /* 0x0000018000007945 */ /* 0x000fe80003800100 */
[----:B------:R-:W-:Y:S05]  /*0770*/  @P3 BRA `(.L_x_14) ;  /* 0x00000000001c3947 */ /* 0x000fea0003800000 */
[----:B--234-:R-:W2:Y:S02]  /*0780*/  LDS R4, [UR8+0x34] ;  /* 0x00003408ff047984 */ /* 0x01cea40008000800 */
[----:B--2---:R-:W-:-:S05]  /*0790*/  LOP3.LUT R4, R4, 0x7, RZ, 0xb8, !PT ;  /* 0x0000000704047812 */ /* 0x004fca00078eb8ff */
[----:B------:R2:W-:Y:S01]  /*07a0*/  STS [UR8+0x34], R4 ;  /* 0x00003404ff007988 */ /* 0x0005e20008000808 */
[----:B------:R-:W-:Y:S05]  /*07b0*/  @P3 BRA `(.L_x_15) ;  /* 0x00000000001c3947 */ /* 0x000fea0003800000 */
[----:B--2---:R-:W2:Y:S02]  /*07c0*/  LDS R4, [UR8+0x34] ;  /* 0x00003408ff047984 */ /* 0x004ea40008000800 */
[----:B--2---:R-:W-:-:S05]  /*07d0*/  LOP3.LUT R4, R4, 0x38, RZ, 0xb8, !PT ;  /* 0x0000003804047812 */ /* 0x004fca00078eb8ff */
[----:B------:R5:W-:Y:S02]  /*07e0*/  STS [UR8+0x34], R4 ;  /* 0x00003404ff007988 */ /* 0x000be40008000808 */
.L_x_14:
[----:B------:R-:W-:Y:S05]  /*07f0*/  @P3 BRA `(.L_x_16) ;  /* 0x00000000001c3947 */ /* 0x000fea0003800000 */
[----:B--2345:R-:W2:Y:S02]  /*0800*/  LDS R4, [UR8+0x8] ;  /* 0x00000808ff047984 */ /* 0x03cea40008000800 */
[----:B--2---:R-:W-:-:S05]  /*0810*/  LOP3.LUT R4, R4, 0x780, RZ, 0xb8, !PT ;  /* 0x0000078004047812 */ /* 0x004fca00078eb8ff */
[----:B------:R3:W-:Y:S02]  /*0820*/  STS [UR8+0x8], R4 ;  /* 0x00000804ff007988 */ /* 0x0007e40008000808 */
.L_x_15:
[----:B------:R-:W-:Y:S05]  /*0830*/  @P3 BRA `(.L_x_17) ;  /* 0x0000000000283947 */ /* 0x000fea0003800000 */
[----:B--23--:R-:W2:Y:S02]  /*0840*/  LDS R4, [UR8+0x8] ;  /* 0x00000808ff047984 */ /* 0x00cea40008000800 */
[----:B--2---:R-:W-:-:S05]  /*0850*/  LOP3.LUT R4, R4, 0x1800, RZ, 0xb8, !PT ;  /* 0x0000180004047812 */ /* 0x004fca00078eb8ff */
[----:B------:R2:W-:Y:S02]  /*0860*/  STS [UR8+0x8], R4 ;  /* 0x00000804ff007988 */ /* 0x0005e40008000808 */
.L_x_16:
[----:B------:R-:W-:Y:S05]  /*0870*/  @P3 BREAK.RELIABLE B0 ;  /* 0x0000000000003942 */ /* 0x000fea0003800100 */
[----:B------:R-:W-:Y:S05]  /*0880*/  @P3 BRA `(.L_x_18) ;  /* 0x0000000000243947 */ /* 0x000fea0003800000 */
[----:B--2-4-:R-:W2:Y:S01]  /*0890*/  LDS R5, [UR8+0x8] ;  /* 0x00000808ff057984 */ /* 0x014ea20008000800 */
[----:B---3-5:R-:W-:-:S05]  /*08a0*/  IMAD.MOV.U32 R4, RZ, RZ, 0x6000 ;  /* 0x00006000ff047424 */ /* 0x028fca00078e00ff */
[----:B--2---:R-:W-:-:S04]  /*08b0*/  LOP3.LUT R4, R5, 0x6000, R4, 0xd8, !PT ;  /* 0x0000600005047812 */ /* 0x004fc800078ed804 */
[----:B------:R-:W-:-:S05]  /*08c0*/  LOP3.LUT R4, R4, 0x400000, RZ, 0xb8, !PT ;  /* 0x0040000004047812 */ /* 0x000fca00078eb8ff */
[----:B------:R4:W-:Y:S02]  /*08d0*/  STS [UR8+0x8], R4 ;  /* 0x00000804ff007988 */ /* 0x0009e40008000808 */
.L_x_17:
[----:B------:R-:W-:Y:S05]  /*08e0*/  BSYNC.RELIABLE B0 ;  /* 0x0000000000007941 */ /* 0x000fea0003800100 */
.L_x_13:
[----:B--234-:R-:W2:Y:S02]  /*08f0*/  @!P3 LDS R4, [UR8+0x8] ;  /* 0x00000808ff04b984 */ /* 0x01cea40008000800 */
[----:B--2---:R-:W-:-:S05]  /*0900*/  @!P3 LOP3.LUT R4, R4, 0x8000, RZ, 0xb8, !PT ;  /* 0x000080000404b812 */ /* 0x004fca00078eb8ff */
[----:B------:R2:W-:Y:S02]  /*0910*/  @!P3 STS [UR8+0x8], R4 ;  /* 0x00000804ff00b988 */ /* 0x0005e40008000808 */
.L_x_18:
[----:B------:R-:W-:Y:S05]  /*0920*/  BSYNC.RECONVERGENT B1 ;  /* 0x0000000000017941 */ /* 0x000fea0003800200 */
.L_x_12:
[----:B------:R-:W-:Y:S05]  /*0930*/  WARPSYNC.ALL ;  /* 0x0000000000007948 */ /* 0x000fea0003800000 */
[----:B------:R-:W-:Y:S01]  /*0940*/  NOP ;  /* 0x0000000000007918 */ /* 0x000fe20000000000 */
[----:B------:R-:W-:Y:S05]  /*0950*/  @P0 BRA `(.L_x_19) ;  /* 0x0000000000300947 */ /* 0x000fea0003800000 */
[----:B--2345:R-:W2:Y:S01]  /*0960*/  S2R R4, SR_LANEID ;  /* 0x0000000000047919 */ /* 0x03cea20000000000 */
[----:B------:R-:W-:Y:S05]  /*0970*/  WARPSYNC.ALL ;  /* 0x0000000000007948 */ /* 0x000fea0003800000 */
[----:B------:R-:W-:Y:S01]  /*0980*/  NOP ;  /* 0x0000000000007918 */ /* 0x000fe20000000000 */
[----:B--2---:R-:W-:-:S05]  /*0990*/  IMAD.SHL.U32 R8, R4, 0x4, RZ ;  /* 0x0000000404087824 */ /* 0x004fca00078e00ff */
[----:B------:R-:W2:Y:S01]  /*09a0*/  LDS R9, [R8+UR8] ;  /* 0x0000000808097984 */ /* 0x000ea20008000800 */
[----:B------:R-:W-:-:S05]  /*09b0*/  IADD3 R4, P1, PT, R8, UR6, RZ ;  /* 0x0000000608047c10 */ /* 0x000fca000ff3e0ff */
[----:B------:R-:W-:-:S05]  /*09c0*/  IMAD.X R5, RZ, RZ, UR7, P1 ;  /* 0x00000007ff057e24 */ /* 0x000fca00088e06ff */
[----:B--2---:R2:W3:Y:S01]  /*09d0*/  ATOMG.E.EXCH.STRONG.GPU PT, RZ, [R4], R9 ;  /* 0x0000000904ff73a8 */ /* 0x0044e200041ee100 */
[----:B------:R-:W-:-:S04]  /*09e0*/  DEPBAR {5,4,3,2,1,0} ;  /* 0x0000003f0000791a */ /* 0x000fc80000000000 */
[----:B------:R-:W4:Y:S02]  /*09f0*/  CCTL.E.C.LDCU.IV.DEEP [UR6] ;  /* 0x0000000006007540 */ /* 0x000f240009c08000 */
[----:B----4-:R2:W-:Y:S01]  /*0a00*/  UTMACCTL.IV [UR6] ;  /* 0x00000000060079b9 */ /* 0x0105e20008000000 */
[----:B------:R-:W-:Y:S01]  /*0a10*/  NOP ;  /* 0x0000000000007918 */ /* 0x000fe20000000000 */
.L_x_19:
[----:B------:R-:W-:Y:S05]  /*0a20*/  @P0 BRA `(.L_x_20) ;  /* 0x00000000000c0947 */ /* 0x000fea0003800000 */
[----:B------:R0:W-:Y:S01]  /*0a30*/  UTMACMDFLUSH ;  /* 0x00000000000079b7 */ /* 0x0001e20000000000 */
[----:B------:R-:W-:Y:S05]  /*0a40*/  @P0 BRA `(.L_x_20) ;  /* 0x0000000000040947 */ /* 0x000fea0003800000 */
[----:B------:R-:W-:-:S04]  /*0a50*/  DEPBAR.LE SB0, 0x0 ;  /* 0x000080000000791a */ /* 0x000fc80000000000 */
.L_x_20:
[----:B------:R-:W-:Y:S05]  /*0a60*/  WARPSYNC.ALL ;  /* 0x0000000000007948 */ /* 0x000fea0003800000 */
[----:B------:R-:W-:Y:S01]  /*0a70*/  NOP ;  /* 0x0000000000007918 */ /* 0x000fe20000000000 */
[----:B---3--:R-:W-:Y:S06]  /*0a80*/  BAR.SYNC.DEFER_BLOCKING 0x0 ;  /* 0x0000000000007b1d */ /* 0x008fec0000010000 */
[----:B------:R-:W-:Y:S02]  /*0a90*/  BSSY.RECONVERGENT B1, `(.L_x_21) ;  /* 0x000000b000017945 */ /* 0x000fe40003800200 */
[----:B------:R-:W-:Y:S06]  /*0aa0*/  BAR.SYNC.DEFER_BLOCKING 0x0 ;  /* 0x0000000000007b1d */ /* 0x000fec0000010000 */
[----:B------:R3:W-:Y:S01]  /*0ab0*/  @!P0 STS [R3], RZ ;  /* 0x000000ff03008388 */ /* 0x0007e20000000800 */
[----:B------:R-:W-:Y:S01]  /*0ac0*/  NOP ;  /* 0x0000000000007918 */ /* 0x000fe20000000000 */
[----:B------:R-:W-:Y:S05]  /*0ad0*/  @P3 BRA `(.L_x_22) ;  /* 0x0000000000183947 */ /* 0x000fea0003800000 */
[----:B--2-45:R-:W2:Y:S01]  /*0ae0*/  LDS R4, [UR8+0x8] ;  /* 0x00000808ff047984 */ /* 0x034ea20008000800 */
[----:B------:R-:W4:Y:S01]  /*0af0*/  LDC.64 R8, c[0x0][0x388] ;  /* 0x0000e200ff087b82 */ /* 0x000f220000000a00 */
[----:B------:R-:W-:Y:S02]  /*0b00*/  IMAD.MOV.U32 R5, RZ, RZ, 0x70 ;  /* 0x00000070ff057424 */ /* 0x000fe400078e00ff */
[----:B----4-:R4:W-:Y:S03]  /*0b10*/  STS.64 [UR8], R8 ;  /* 0x00000008ff007988 */ /* 0x0109e60008000a08 */
[----:B--2---:R-:W-:-:S05]  /*0b20*/  LOP3.LUT R4, R4, 0x10, R5, 0xd8, !PT ;  /* 0x0000001004047812 */ /* 0x004fca00078ed805 */
[----:B------:R4:W-:Y:S02]  /*0b30*/  STS [UR8+0x8], R4 ;  /* 0x00000804ff007988 */ /* 0x0009e40008000808 */
.L_x_22:
[----:B--2---:R-:W-:Y:S05]  /*0b40*/  BSYNC.RECONVERGENT B1 ;  /* 0x0000000000017941 */ /* 0x004fea0003800200 */
.L_x_21:
[----:B------:R-:W-:Y:S04]  /*0b50*/  BSSY.RECONVERGENT B2, `(.L_x_23) ;  /* 0x000000f000027945 */ /* 0x000fe80003800200 */
[----:B------:R-:W-:Y:S04]  /*0b60*/  BSSY.RELIABLE B1, `(.L_x_24) ;  /* 0x000000c000017945 */ /* 0x000fe80003800100 */
[----:B------:R-:W-:Y:S05]  /*0b70*/  @P3 BRA `(.L_x_25) ;  /* 0x0000000000283947 */ /* 0x000fea0003800000 */
[----:B----45:R-:W2:Y:S01]  /*0b80*/  LDS R4, [UR8+0x34] ;  /* 0x00003408ff047984 */ /* 0x030ea20008000800 */
[----:B------:R-:W-:Y:S01]  /*0b90*/  IMAD.MOV.U32 R5, RZ, RZ, 0x7f000000 ;  /* 0x7f000000ff057424 */ /* 0x000fe200078e00ff */
[----:B------:R-:W-:Y:S05]  /*0ba0*/  @P3 BREAK.RELIABLE B1 ;  /* 0x0000000000013942 */ /* 0x000fea0003800100 */
[----:B--2---:R-:W-:-:S05]  /*0bb0*/  LOP3.LUT R4, R4, 0xff000000, R5, 0xb8, !PT ;  /* 0xff00000004047812 */ /* 0x004fca00078eb805 */
[----:B------:R2:W-:Y:S01]  /*0bc0*/  STS [UR8+0x34], R4 ;  /* 0x00003404ff007988 */ /* 0x0005e20008000808 */
[----:B------:R-:W-:Y:S05]  /*0bd0*/  @P3 BRA `(.L_x_26) ;  /* 0x0000000000183947 */ /* 0x000fea0003800000 */
[----:B------:R-:W4:Y:S01]  /*0be0*/  LDS R5, [UR8+0x38] ;  /* 0x00003808ff057984 */ /* 0x000f220008000800 */
[----:B--2---:R-:W-:-:S05]  /*0bf0*/  IMAD.MOV.U32 R4, RZ, RZ, 0x3f ;  /* 0x0000003fff047424 */ /* 0x004fca00078e00ff */
[----:B----4-:R-:W-:-:S05]  /*0c00*/  LOP3.LUT R4, R5, 0xff, R4, 0xb8, !PT ;  /* 0x000000ff05047812 */ /* 0x010fca00078eb804 */
[----:B------:R2:W-:Y:S02]  /*0c10*/  STS [UR8+0x38], R4 ;  /* 0x00003804ff007988 */ /* 0x0005e40008000808 */
.L_x_25:
[----:B------:R-:W-:Y:S05]  /*0c20*/  BSYNC.RELIABLE B1 ;  /* 0x0000000000017941 */ /* 0x000fea0003800100 */
.L_x_24:
[----:B------:R2:W-:Y:S02]  /*0c30*/  @!P3 STS [UR8+0x20], R6 ;  /* 0x00002006ff00b988 */ /* 0x0005e40008000808 */
.L_x_26:
[----:B------:R-:W-:Y:S05]  /*0c40*/  BSYNC.RECONVERGENT B2 ;  /* 0x0000000000027941 */ /* 0x000fea0003800200 */
.L_x_23:
[----:B------:R-:W-:Y:S05]  /*0c50*/  WARPSYNC.ALL ;  /* 0x0000000000007948 */ /* 0x000fea0003800000 */
[----:B------:R-:W-:Y:S01]  /*0c60*/  NOP ;  /* 0x0000000000007918 */ /* 0x000fe20000000000 */
[----:B--2---:R-:W2:Y:S01]  /*0c70*/  LDC R6, c[0x0][0x39c] ;  /* 0x0000e700ff067b82 */ /* 0x004ea20000000800 */
[----:B------:R-:W-:Y:S01]  /*0c80*/  BSSY.RECONVERGENT B2, `(.L_x_27) ;  /* 0x000000b000027945 */ /* 0x000fe20003800200 */
[----:B--2---:R-:W-:-:S03]  /*0c90*/  VIADD R6, R6, 0xffffffff ;  /* 0xffffffff06067836 */ /* 0x004fc60000000000 */
[----:B------:R-:W-:Y:S05]  /*0ca0*/  @P3 BRA `(.L_x_28) ;  /* 0x0000000000203947 */ /* 0x000fea0003800000 */
[----:B----45:R-:W2:Y:S01]  /*0cb0*/  LDS R4, [UR8+0x1c] ;  /* 0x00001c08ff047984 */ /* 0x030ea20008000800 */
[----:B------:R-:W4:Y:S03]  /*0cc0*/  LDC.64 R10, c[0x0][0x3b0] ;  /* 0x0000ec00ff0a7b82 */ /* 0x000f260000000a00 */
[----:B------:R5:W-:Y:S01]  /*0cd0*/  STS [UR8+0x24], R6 ;  /* 0x00002406ff007988 */ /* 0x000be20008000808 */
[--C-:B----4-:R-:W-:Y:S02]  /*0ce0*/  SHF.R.U32.HI R9, RZ, 0x4, R11.reuse ;  /* 0x00000004ff097819 */ /* 0x110fe4000001160b */
[----:B------:R-:W-:-:S05]  /*0cf0*/  SHF.R.U64 R5, R10, 0x4, R11 ;  /* 0x000000040a057819 */ /* 0x000fca000000120b */
[----:B------:R5:W-:Y:S01]  /*0d00*/  STS [UR8+0xc], R5 ;  /* 0x00000c05ff007988 */ /* 0x000be20008000808 */
[----:B--2---:R-:W-:-:S05]  /*0d10*/  LOP3.LUT R4, R4, 0xf, R9, 0xb8, !PT ;  /* 0x0000000f04047812 */ /* 0x004fca00078eb809 */
[----:B------:R5:W-:Y:S02]  /*0d20*/  STS [UR8+0x1c], R4 ;  /* 0x00001c04ff007988 */ /* 0x000be40008000808 */
.L_x_28:
[----:B------:R-:W-:Y:S05]  /*0d30*/  BSYNC.RECONVERGENT B2 ;  /* 0x0000000000027941 */ /* 0x000fea0003800200 */
.L_x_27:
[----:B------:R-:W-:Y:S04]  /*0d40*/  BSSY.RECONVERGENT B3, `(.L_x_29) ;  /* 0x000001d000037945 */ /* 0x000fe80003800200 */
[----:B------:R-:W-:Y:S04]  /*0d50*/  BSSY.RELIABLE B2, `(.L_x_30) ;  /* 0x0000018000027945 */ /* 0x000fe80003800100 */
[----:B------:R-:W-:Y:S05]  /*0d60*/  @P3 BRA `(.L_x_31) ;  /* 0x00000000001c3947 */ /* 0x000fea0003800000 */
[----:B----45:R-:W2:Y:S02]  /*0d70*/  LDS R4, [UR8+0x34] ;  /* 0x00003408ff047984 */ /* 0x030ea40008000800 */
[----:B--2---:R-:W-:-:S05]  /*0d80*/  LOP3.LUT R4, R4, 0x7, RZ, 0xb8, !PT ;  /* 0x0000000704047812 */ /* 0x004fca00078eb8ff */
[----:B------:R2:W-:Y:S01]  /*0d90*/  STS [UR8+0x34], R4 ;  /* 0x00003404ff007988 */ /* 0x0005e20008000808 */
[----:B------:R-:W-:Y:S05]  /*0da0*/  @P3 BRA `(.L_x_32) ;  /* 0x00000000001c3947 */ /* 0x000fea0003800000 */
[----:B--2---:R-:W2:Y:S02]  /*0db0*/  LDS R4, [UR8+0x34] ;  /* 0x00003408ff047984 */ /* 0x004ea40008000800 */
[----:B--2---:R-:W-:-:S05]  /*0dc0*/  LOP3.LUT R4, R4, 0x38, RZ, 0xb8, !PT ;  /* 0x0000003804047812 */ /* 0x004fca00078eb8ff */
[----:B------:R2:W-:Y:S02]  /*0dd0*/  STS [UR8+0x34], R4 ;  /* 0x00003404ff007988 */ /* 0x0005e40008000808 */
.L_x_31:
[----:B------:R-:W-:Y:S05]  /*0de0*/  @P3 BRA `(.L_x_33) ;  /* 0x00000000001c3947 */ /* 0x000fea0003800000 */
[----:B--2-45:R-:W2:Y:S02]  /*0df0*/  LDS R4, [UR8+0x8] ;  /* 0x00000808ff047984 */ /* 0x034ea40008000800 */
[----:B--2---:R-:W-:-:S05]  /*0e00*/  LOP3.LUT R4, R4, 0x780, RZ, 0xb8, !PT ;  /* 0x0000078004047812 */ /* 0x004fca00078eb8ff */
[----:B------:R4:W-:Y:S02]  /*0e10*/  STS [UR8+0x8], R4 ;  /* 0x00000804ff007988 */ /* 0x0009e40008000808 */
.L_x_32:
[----:B------:R-:W-:Y:S05]  /*0e20*/  @P3 BRA `(.L_x_34) ;  /* 0x0000000000283947 */ /* 0x000fea0003800000 */
[----:B--2-4-:R-:W2:Y:S02]  /*0e30*/  LDS R4, [UR8+0x8] ;  /* 0x00000808ff047984 */ /* 0x014ea40008000800 */
[----:B--2---:R-:W-:-:S05]  /*0e40*/  LOP3.LUT R4, R4, 0x1800, RZ, 0xb8, !PT ;  /* 0x0000180004047812 */ /* 0x004fca00078eb8ff */
[----:B------:R2:W-:Y:S02]  /*0e50*/  STS [UR8+0x8], R4 ;  /* 0x00000804ff007988 */ /* 0x0005e40008000808 */
.L_x_33:
[----:B------:R-:W-:Y:S05]  /*0e60*/  @P3 BREAK.RELIABLE B2 ;  /* 0x0000000000023942 */ /* 0x000fea0003800100 */
[----:B------:R-:W-:Y:S05]  /*0e70*/  @P3 BRA `(.L_x_35) ;  /* 0x0000000000243947 */ /* 0x000fea0003800000 */
[----:B--2-45:R-:W2:Y:S01]  /*0e80*/  LDS R4, [UR8+0x8] ;  /* 0x00000808ff047984 */ /* 0x034ea20008000800 */
[----:B------:R-:W-:-:S05]  /*0e90*/  IMAD.MOV.U32 R5, RZ, RZ, 0x6000 ;  /* 0x00006000ff057424 */ /* 0x000fca00078e00ff */
[----:B--2---:R-:W-:-:S04]  /*0ea0*/  LOP3.LUT R4, R4, 0x6000, R5, 0xd8, !PT ;  /* 0x0000600004047812 */ /* 0x004fc800078ed805 */
[----:B------:R-:W-:-:S05]  /*0eb0*/  LOP3.LUT R4, R4, 0x400000, RZ, 0xb8, !PT ;  /* 0x0040000004047812 */ /* 0x000fca00078eb8ff */
[----:B------:R5:W-:Y:S02]  /*0ec0*/  STS [UR8+0x8], R4 ;  /* 0x00000804ff007988 */ /* 0x000be40008000808 */
.L_x_34:
[----:B------:R-:W-:Y:S05]  /*0ed0*/  BSYNC.RELIABLE B2 ;  /* 0x0000000000027941 */ /* 0x000fea0003800100 */
.L_x_30:
[----:B--2-45:R-:W2:Y:S02]  /*0ee0*/  @!P3 LDS R4, [UR8+0x8] ;  /* 0x00000808ff04b984 */ /* 0x034ea40008000800 */
[----:B--2---:R-:W-:-:S05]  /*0ef0*/  @!P3 LOP3.LUT R4, R4, 0x8000, RZ, 0xb8, !PT ;  /* 0x000080000404b812 */ /* 0x004fca00078eb8ff */
[----:B------:R2:W-:Y:S02]  /*0f00*/  @!P3 STS [UR8+0x8], R4 ;  /* 0x00000804ff00b988 */ /* 0x0005e40008000808 */
.L_x_35:
[----:B------:R-:W-:Y:S05]  /*0f10*/  BSYNC.RECONVERGENT B3 ;  /* 0x0000000000037941 */ /* 0x000fea0003800200 */
.L_x_29:
[----:B------:R-:W-:Y:S05]  /*0f20*/  WARPSYNC.ALL ;  /* 0x0000000000007948 */ /* 0x000fea0003800000 */
[----:B------:R-:W-:Y:S01]  /*0f30*/  NOP ;  /* 0x0000000000007918 */ /* 0x000fe20000000000 */
[----:B------:R-:W-:-:S04]  /*0f40*/  UIADD3 UR5, UPT, UPT, UR4, 0x80, URZ ;  /* 0x0000008004057890 */ /* 0x000fc8000fffe0ff */
[----:B------:R-:W-:-:S04]  /*0f50*/  UIADD3 UR12, UP0, UPT, UR5, UR14, URZ ;  /* 0x0000000e050c7290 */ /* 0x000fc8000ff1e0ff */
[----:B------:R-:W-:Y:S01]  /*0f60*/  ULEA.HI.X.SX32 UR13, UR5, UR15, 0x1, UP0 ;  /* 0x0000000f050d7291 */ /* 0x000fe200080f0eff */
[----:B------:R-:W-:Y:S11]  /*0f70*/  @P0 BRA `(.L_x_36) ;  /* 0x0000000000300947 */ /* 0x000ff60003800000 */
[----:B--2-45:R-:W2:Y:S01]  /*0f80*/  S2R R4, SR_LANEID ;  /* 0x0000000000047919 */ /* 0x034ea20000000000 */
[----:B------:R-:W-:Y:S05]  /*0f90*/  WARPSYNC.ALL ;  /* 0x0000000000007948 */ /* 0x000fea0003800000 */
[----:B------:R-:W-:Y:S01]  /*0fa0*/  NOP ;  /* 0x0000000000007918 */ /* 0x000fe20000000000 */
[----:B--2---:R-:W-:-:S05]  /*0fb0*/  IMAD.SHL.U32 R8, R4, 0x4, RZ ;  /* 0x0000000404087824 */ /* 0x004fca00078e00ff */
[----:B------:R-:W2:Y:S01]  /*0fc0*/  LDS R9, [R8+UR8] ;  /* 0x0000000808097984 */ /* 0x000ea20008000800 */
[----:B------:R-:W-:-:S05]  /*0fd0*/  IADD3 R4, P1, PT, R8, UR12, RZ ;  /* 0x0000000c08047c10 */ /* 0x000fca000ff3e0ff */
[----:B------:R-:W-:-:S05]  /*0fe0*/  IMAD.X R5, RZ, RZ, UR13, P1 ;  /* 0x0000000dff057e24 */ /* 0x000fca00088e06ff */
[----:B--2---:R2:W4:Y:S01]  /*0ff0*/  ATOMG.E.EXCH.STRONG.GPU PT, RZ, [R4], R9 ;  /* 0x0000000904ff73a8 */ /* 0x00452200041ee100 */
[----:B------:R-:W-:-:S04]  /*1000*/  DEPBAR {5,4,3,2,1,0} ;  /* 0x0000003f0000791a */ /* 0x000fc80000000000 */
[----:B------:R-:W5:Y:S02]  /*1010*/  CCTL.E.C.LDCU.IV.DEEP [UR12] ;  /* 0x000000000c007540 */ /* 0x000f640009c08000 */
[----:B-----5:R2:W-:Y:S01]  /*1020*/  UTMACCTL.IV [UR12] ;  /* 0x000000000c0079b9 */ /* 0x0205e20008000000 */
[----:B------:R-:W-:Y:S01]  /*1030*/  NOP ;  /* 0x0000000000007918 */ /* 0x000fe20000000000 */
.L_x_36:
[----:B------:R-:W-:Y:S05]  /*1040*/  @P0 BRA `(.L_x_37) ;  /* 0x00000000000c0947 */ /* 0x000fea0003800000 */
[----:B------:R0:W-:Y:S01]  /*1050*/  UTMACMDFLUSH ;  /* 0x00000000000079b7 */ /* 0x0001e20000000000 */
[----:B------:R-:W-:Y:S05]  /*1060*/  @P0 BRA `(.L_x_37) ;  /* 0x0000000000040947 */ /* 0x000fea0003800000 */
[----:B------:R-:W-:-:S04]  /*1070*/  DEPBAR.LE SB0, 0x0 ;  /* 0x000080000000791a */ /* 0x000fc80000000000 */
.L_x_37:
[----:B------:R-:W-:Y:S05]  /*1080*/  WARPSYNC.ALL ;  /* 0x0000000000007948 */ /* 0x000fea0003800000 */
[----:B------:R-:W-:Y:S01]  /*1090*/  NOP ;  /* 0x0000000000007918 */ /* 0x000fe20000000000 */
[----:B----4-:R-:W-:Y:S06]  /*10a0*/  BAR.SYNC.DEFER_BLOCKING 0x0 ;  /* 0x0000000000007b1d */ /* 0x010fec0000010000 */
[----:B------:R-:W-:Y:S02]  /*10b0*/  BSSY.RECONVERGENT B3, `(.L_x_38) ;  /* 0x000000b000037945 */ /* 0x000fe40003800200 */
[----:B------:R-:W-:Y:S06]  /*10c0*/  BAR.SYNC.DEFER_BLOCKING 0x0 ;  /* 0x0000000000007b1d */ /* 0x000fec0000010000 */
[----:B------:R4:W-:Y:S01]  /*10d0*/  @!P0 STS [R3], RZ ;  /* 0x000000ff03008388 */ /* 0x0009e20000000800 */
[----:B------:R-:W-:Y:S01]  /*10e0*/  NOP ;  /* 0x0000000000007918 */ /* 0x000fe20000000000 */
[----:B------:R-:W-:Y:S05]  /*10f0*/  @P3 BRA `(.L_x_39) ;  /* 0x0000000000183947 */ /* 0x000fea0003800000 */
[----:B---34-:R-:W3:Y:S01]  /*1100*/  LDS R3, [UR8+0x8] ;  /* 0x00000808ff037984 */ /* 0x018ee20008000800 */
[----:B--2---:R-:W2:Y:S01]  /*1110*/  LDC.64 R8, c[0x0][0x390] ;  /* 0x0000e400ff087b82 */ /* 0x004ea20000000a00 */
[----:B-----5:R-:W-:Y:S02]  /*1120*/  IMAD.MOV.U32 R4, RZ, RZ, 0x70 ;  /* 0x00000070ff047424 */ /* 0x020fe400078e00ff */
[----:B--2---:R2:W-:Y:S03]  /*1130*/  STS.64 [UR8], R8 ;  /* 0x00000008ff007988 */ /* 0x0045e60008000a08 */
[----:B---3--:R-:W-:-:S05]  /*1140*/  LOP3.LUT R3, R3, 0x10, R4, 0xd8, !PT ;  /* 0x0000001003037812 */ /* 0x008fca00078ed804 */
[----:B------:R2:W-:Y:S02]  /*1150*/  STS [UR8+0x8], R3 ;  /* 0x00000803ff007988 */ /* 0x0005e40008000808 */
.L_x_39:
[----:B--2---:R-:W-:Y:S05]  /*1160*/  BSYNC.RECONVERGENT B3 ;  /* 0x0000000000037941 */ /* 0x004fea0003800200 */
.L_x_38:
[----:B------:R-:W-:Y:S04]  /*1170*/  BSSY.RECONVERGENT B4, `(.L_x_40) ;  /* 0x0000033000047945 */ /* 0x000fe80003800200 */
[----:B------:R-:W-:Y:S04]  /*1180*/  BSSY.RELIABLE B3, `(.L_x_41) ;  /* 0x000002e000037945 */ /* 0x000fe80003800100 */
[----:B------:R-:W-:Y:S05]  /*1190*/  @P3 BRA `(.L_x_42) ;  /* 0x0000000000243947 */ /* 0x000fea0003800000 */
[----:B---34-:R-:W2:Y:S01]  /*11a0*/  LDS R3, [UR8+0x34] ;  /* 0x00003408ff037984 */ /* 0x018ea20008000800 */
[----:B-----5:R-:W-:-:S05]  /*11b0*/  IMAD.MOV.U32 R4, RZ, RZ, 0x3f000000 ;  /* 0x3f000000ff047424 */ /* 0x020fca00078e00ff */
[----:B--2---:R-:W-:-:S05]  /*11c0*/  LOP3.LUT R3, R3, 0xff000000, R4, 0xb8, !PT ;  /* 0xff00000003037812 */ /* 0x004fca00078eb804 */
[----:B------:R2:W-:Y:S01]  /*11d0*/  STS [UR8+0x34], R3 ;  /* 0x00003403ff007988 */ /* 0x0005e20008000808 */
[----:B------:R-:W-:Y:S05]  /*11e0*/  @P3 BRA `(.L_x_43) ;  /* 0x0000000000183947 */ /* 0x000fea0003800000 */
[----:B--2---:R-:W2:Y:S01]  /*11f0*/  LDS R3, [UR8+0x38] ;  /* 0x00003808ff037984 */ /* 0x004ea20008000800 */
[----:B------:R-:W-:-:S05]  /*1200*/  IMAD.MOV.U32 R4, RZ, RZ, 0x7f ;  /* 0x0000007fff047424 */ /* 0x000fca00078e00ff */
[----:B--2---:R-:W-:-:S05]  /*1210*/  LOP3.LUT R3, R3, 0xff, R4, 0xb8, !PT ;  /* 0x000000ff03037812 */ /* 0x004fca00078eb804 */
[----:B------:R2:W-:Y:S02]  /*1220*/  STS [UR8+0x38], R3 ;  /* 0x00003803ff007988 */ /* 0x0005e40008000808 */
.L_x_42:
[----:B------:R-:W-:Y:S05]  /*1230*/  @P3 BRA `(.L_x_44) ;  /* 0x00000000000c3947 */ /* 0x000fea0003800000 */
[----:B------:R2:W-:Y:S02]  /*1240*/  STS [UR8+0x20], R6 ;  /* 0x00002006ff007988 */ /* 0x0005e40008000808 */
.L_x_43:
[----:B------:R-:W-:Y:S05]  /*1250*/  @P3 BRA `(.L_x_45) ;  /* 0x0000000000243947 */ /* 0x000fea0003800000 */
[----:B------:R2:W-:Y:S02]  /*1260*/  STS [UR8+0x24], R2 ;  /* 0x00002402ff007988 */ /* 0x0005e40008000808 */
.L_x_44:
[----:B------:R-:W-:Y:S05]  /*1270*/  @P3 BRA `(.L_x_46) ;  /* 0x00000000002c3947 */ /* 0x000fea0003800000 */
[----:B--2---:R-:W2:Y:S01]  /*1280*/  LDS R2, [UR8+0x1c] ;  /* 0x00001c08ff027984 */ /* 0x004ea20008000800 */
[----:B------:R-:W3:Y:S02]  /*1290*/  LDC.64 R8, c[0x0][0x3b8] ;  /* 0x0000ee00ff087b82 */ /* 0x000ee40000000a00 */
[--C-:B---3-5:R-:W-:Y:S02]  /*12a0*/  SHF.R.U32.HI R5, RZ, 0x4, R9.reuse ;  /* 0x00000004ff057819 */ /* 0x128fe40000011609 */
[----:B----4-:R-:W-:-:S05]  /*12b0*/  SHF.R.U64 R3, R8, 0x4, R9 ;  /* 0x0000000408037819 */ /* 0x010fca0000001209 */
[----:B------:R3:W-:Y:S01]  /*12c0*/  STS [UR8+0xc], R3 ;  /* 0x00000c03ff007988 */ /* 0x0007e20008000808 */
[----:B--2---:R-:W-:-:S05]  /*12d0*/  LOP3.LUT R2, R2, 0xf, R5, 0xb8, !PT ;  /* 0x0000000f02027812 */ /* 0x004fca00078eb805 */
[----:B------:R3:W-:Y:S02]  /*12e0*/  STS [UR8+0x1c], R2 ;  /* 0x00001c02ff007988 */ /* 0x0007e40008000808 */
.L_x_45:
[----:B------:R-:W-:Y:S05]  /*12f0*/  @P3 BRA `(.L_x_47) ;  /* 0x00000000001c3947 */ /* 0x000fea0003800000 */
[----:B---3--:R-:W3:Y:S02]  /*1300*/  LDS R2, [UR8+0x34] ;  /* 0x00003408ff027984 */ /* 0x008ee40008000800 */
[----:B---3--:R-:W-:-:S05]  /*1310*/  LOP3.LUT R2, R2, 0x7, RZ, 0xb8, !PT ;  /* 0x0000000702027812 */ /* 0x008fca00078eb8ff */
[----:B------:R3:W-:Y:S02]  /*1320*/  STS [UR8+0x34], R2 ;  /* 0x00003402ff007988 */ /* 0x0007e40008000808 */
.L_x_46:
[----:B------:R-:W-:Y:S05]  /*1330*/  @P3 BRA `(.L_x_48) ;  /* 0x00000000001c3947 */ /* 0x000fea0003800000 */
[----:B--23--:R-:W2:Y:S02]  /*1340*/  LDS R2, [UR8+0x34] ;  /* 0x00003408ff027984 */ /* 0x00cea40008000800 */
[----:B--2---:R-:W-:-:S05]  /*1350*/  LOP3.LUT R2, R2, 0x38, RZ, 0xb8, !PT ;  /* 0x0000003802027812 */ /* 0x004fca00078eb8ff */
[----:B------:R2:W-:Y:S02]  /*1360*/  STS [UR8+0x34], R2 ;  /* 0x00003402ff007988 */ /* 0x0005e40008000808 */
.L_x_47:
[----:B------:R-:W-:Y:S05]  /*1370*/  @P3 BRA `(.L_x_49) ;  /* 0x00000000001c3947 */ /* 0x000fea0003800000 */
[----:B--23--:R-:W2:Y:S02]  /*1380*/  LDS R2, [UR8+0x8] ;  /* 0x00000808ff027984 */ /* 0x00cea40008000800 */
[----:B--2---:R-:W-:-:S05]  /*1390*/  LOP3.LUT R2, R2, 0x780, RZ, 0xb8, !PT ;  /* 0x0000078002027812 */ /* 0x004fca00078eb8ff */
[----:B------:R2:W-:Y:S02]  /*13a0*/  STS [UR8+0x8], R2 ;  /* 0x00000802ff007988 */ /* 0x0005e40008000808 */
.L_x_48:
[----:B------:R-:W-:Y:S05]  /*13b0*/  @P3 BRA `(.L_x_50) ;  /* 0x0000000000283947 */ /* 0x000fea0003800000 */
[----:B--23--:R-:W2:Y:S02]  /*13c0*/  LDS R2, [UR8+0x8] ;  /* 0x00000808ff027984 */ /* 0x00cea40008000800 */
[----:B--2---:R-:W-:-:S05]  /*13d0*/  LOP3.LUT R2, R2, 0x1800, RZ, 0xb8, !PT ;  /* 0x0000180002027812 */ /* 0x004fca00078eb8ff */
[----:B------:R2:W-:Y:S02]  /*13e0*/  STS [UR8+0x8], R2 ;  /* 0x00000802ff007988 */ /* 0x0005e40008000808 */
.L_x_49:
[----:B------:R-:W-:Y:S05]  /*13f0*/  @P3 BREAK.RELIABLE B3 ;  /* 0x0000000000033942 */ /* 0x000fea0003800100 */
[----:B------:R-:W-:Y:S05]  /*1400*/  @P3 BRA `(.L_x_51) ;  /* 0x0000000000243947 */ /* 0x000fea0003800000 */
[----:B--23--:R-:W2:Y:S01]  /*1410*/  LDS R2, [UR8+0x8] ;  /* 0x00000808ff027984 */ /* 0x00cea20008000800 */
[----:B----4-:R-:W-:-:S05]  /*1420*/  IMAD.MOV.U32 R3, RZ, RZ, 0x6000 ;  /* 0x00006000ff037424 */ /* 0x010fca00078e00ff */
[----:B--2---:R-:W-:-:S04]  /*1430*/  LOP3.LUT R2, R2, 0x4000, R3, 0xd8, !PT ;  /* 0x0000400002027812 */ /* 0x004fc800078ed803 */
[----:B------:R-:W-:-:S05]  /*1440*/  LOP3.LUT R2, R2, 0x400000, RZ, 0xb8, !PT ;  /* 0x0040000002027812 */ /* 0x000fca00078eb8ff */
[----:B------:R2:W-:Y:S02]  /*1450*/  STS [UR8+0x8], R2 ;  /* 0x00000802ff007988 */ /* 0x0005e40008000808 */
.L_x_50:
[----:B------:R-:W-:Y:S05]  /*1460*/  BSYNC.RELIABLE B3 ;  /* 0x0000000000037941 */ /* 0x000fea0003800100 */
.L_x_41:
[----:B--23--:R-:W2:Y:S02]  /*1470*/  @!P3 LDS R2, [UR8+0x8] ;  /* 0x00000808ff02b984 */ /* 0x00cea40008000800 */
[----:B--2---:R-:W-:-:S05]  /*1480*/  @!P3 LOP3.LUT R2, R2, 0x8000, RZ, 0xb8, !PT ;  /* 0x000080000202b812 */ /* 0x004fca00078eb8ff */
[----:B------:R2:W-:Y:S02]  /*1490*/  @!P3 STS [UR8+0x8], R2 ;  /* 0x00000802ff00b988 */ /* 0x0005e40008000808 */
.L_x_51:
[----:B------:R-:W-:Y:S05]  /*14a0*/  BSYNC.RECONVERGENT B4 ;  /* 0x0000000000047941 */ /* 0x000fea0003800200 */
.L_x_40:
[----:B------:R-:W-:Y:S05]  /*14b0*/  WARPSYNC.ALL ;  /* 0x0000000000007948 */ /* 0x000fea0003800000 */
[----:B------:R-:W-:Y:S01]  /*14c0*/  NOP ;  /* 0x0000000000007918 */ /* 0x000fe20000000000 */
[----:B------:R-:W-:-:S04]  /*14d0*/  UIADD3 UR4, UPT, UPT, UR4, 0x100, URZ ;  /* 0x0000010004047890 */ /* 0x000fc8000fffe0ff */
[----:B------:R-:W-:-:S04]  /*14e0*/  UIADD3 UR14, UP0, UPT, UR4, UR14, URZ ;  /* 0x0000000e040e7290 */ /* 0x000fc8000ff1e0ff */
[----:B------:R-:W-:Y:S01]  /*14f0*/  ULEA.HI.X.SX32 UR15, UR4, UR15, 0x1, UP0 ;  /* 0x0000000f040f7291 */ /* 0x000fe200080f0eff */
[----:B------:R-:W-:Y:S11]  /*1500*/  @P0 BRA `(.L_x_52) ;  /* 0x0000000000300947 */ /* 0x000ff60003800000 */
[----:B--23--:R-:W2:Y:S01]  /*1510*/  S2R R2, SR_LANEID ;  /* 0x0000000000027919 */ /* 0x00cea20000000000 */
[----:B------:R-:W-:Y:S05]  /*1520*/  WARPSYNC.ALL ;  /* 0x0000000000007948 */ /* 0x000fea0003800000 */
[----:B------:R-:W-:Y:S01]  /*1530*/  NOP ;  /* 0x0000000000007918 */ /* 0x000fe20000000000 */
[----:B--2--5:R-:W-:-:S05]  /*1540*/  IMAD.SHL.U32 R4, R2, 0x4, RZ ;  /* 0x0000000402047824 */ /* 0x024fca00078e00ff */
[----:B------:R-:W2:Y:S01]  /*1550*/  LDS R5, [R4+UR8] ;  /* 0x0000000804057984 */ /* 0x000ea20008000800 */
[----:B------:R-:W-:-:S05]  /*1560*/  IADD3 R2, P1, PT, R4, UR14, RZ ;  /* 0x0000000e04027c10 */ /* 0x000fca000ff3e0ff */
[----:B----4-:R-:W-:-:S05]  /*1570*/  IMAD.X R3, RZ, RZ, UR15, P1 ;  /* 0x0000000fff037e24 */ /* 0x010fca00088e06ff */
[----:B--2---:R2:W3:Y:S01]  /*1580*/  ATOMG.E.EXCH.STRONG.GPU PT, RZ, [R2], R5 ;  /* 0x0000000502ff73a8 */ /* 0x0044e200041ee100 */
[----:B------:R-:W-:-:S04]  /*1590*/  DEPBAR {5,4,3,2,1,0} ;  /* 0x0000003f0000791a */ /* 0x000fc80000000000 */
[----:B------:R-:W4:Y:S02]  /*15a0*/  CCTL.E.C.LDCU.IV.DEEP [UR14] ;  /* 0x000000000e007540 */ /* 0x000f240009c08000 */
[----:B----4-:R2:W-:Y:S01]  /*15b0*/  UTMACCTL.IV [UR14] ;  /* 0x000000000e0079b9 */ /* 0x0105e20008000000 */
[----:B------:R-:W-:Y:S01]  /*15c0*/  NOP ;  /* 0x0000000000007918 */ /* 0x000fe20000000000 */
.L_x_52:
[----:B------:R-:W-:Y:S05]  /*15d0*/  @P0 BRA `(.L_x_53) ;  /* 0x00000000000c0947 */ /* 0x000fea0003800000 */
[----:B------:R0:W-:Y:S01]  /*15e0*/  UTMACMDFLUSH ;  /* 0x00000000000079b7 */ /* 0x0001e20000000000 */
[----:B------:R-:W-:Y:S05]  /*15f0*/  @P0 BRA `(.L_x_53) ;  /* 0x0000000000040947 */ /* 0x000fea0003800000 */
[----:B------:R-:W-:-:S04]  /*1600*/  DEPBAR.LE SB0, 0x0 ;  /* 0x000080000000791a */ /* 0x000fc80000000000 */
.L_x_53:
[----:B------:R-:W-:Y:S05]  /*1610*/  WARPSYNC.ALL ;  /* 0x0000000000007948 */ /* 0x000fea0003800000 */
[----:B------:R-:W-:Y:S01]  /*1620*/  NOP ;  /* 0x0000000000007918 */ /* 0x000fe20000000000 */
[----:B---3--:R-:W-:Y:S01]  /*1630*/  BAR.SYNC.DEFER_BLOCKING 0x0 ;  /* 0x0000000000007b1d */ /* 0x008fe20000010000 */
[----:B------:R-:W-:Y:S01]  /*1640*/  ISETP.GE.AND P0, PT, R7, 0x1, PT ;  /* 0x000000010700780c */ /* 0x000fe20003f06270 */
[----:B------:R-:W-:Y:S01]  /*1650*/  USHF.L.U32 UR11, UR11, 0x7, URZ ;  /* 0x000000070b0b7899 */ /* 0x000fe200080006ff */
[----:B--2---:R-:W-:Y:S01]  /*1660*/  SHF.R.U32.HI R2, RZ, 0x5, R0 ;  /* 0x00000005ff027819 */ /* 0x004fe20000011600 */
[----:B------:R-:W-:-:S02]  /*1670*/  USHF.L.U32 UR31, UR31, 0x6, URZ ;  /* 0x000000061f1f7899 */ /* 0x000fc400080006ff */
[----:B------:R-:W-:Y:S01]  /*1680*/  VOTEU.ALL UP0, P3 ;  /* 0x0000000000ff7886 */ /* 0x000fe20001800000 */
[----:B------:R-:W-:Y:S01]  /*1690*/  UMOV UR4, 0x1 ;  /* 0x0000000100047882 */ /* 0x000fe20000000000 */
[----:B------:R-:W-:Y:S01]  /*16a0*/  VOTEU.ALL UP1, P3 ;  /* 0x0000000000ff7886 */ /* 0x000fe20001820000 */
[----:B------:R-:W-:Y:S02]  /*16b0*/  R2UR UR24, R2 ;  /* 0x00000000021872ca */ /* 0x000fe400000e0000 */
[----:B------:R-:W-:-:S04]  /*16c0*/  @!UP0 UIADD3 UR16, UPT, UPT, -UR4, 0x100000, URZ ;  /* 0x0010000004108890 */ /* 0x000fc8000fffe1ff */
[----:B------:R-:W-:Y:S02]  /*16d0*/  @!UP0 USHF.L.U32 UR17, UR16, 0xb, URZ ;  /* 0x0000000b10118899 */ /* 0x000fe400080006ff */
[----:B------:R-:W-:Y:S02]  /*16e0*/  @!UP0 USHF.L.U32 UR16, UR16, 0x1, URZ ;  /* 0x0000000110108899 */ /* 0x000fe400080006ff */
[----:B------:R-:W-:-:S04]  /*16f0*/  @!UP0 UIADD3 UR4, UPT, UPT, -UR4, 0x100000, URZ ;  /* 0x0010000004048890 */ /* 0x000fc8000fffe1ff */
[----:B------:R-:W-:Y:S02]  /*1700*/  @!UP0 USHF.L.U32 UR5, UR4, 0xb, URZ ;  /* 0x0000000b04058899 */ /* 0x000fe400080006ff */
[----:B------:R-:W-:Y:S01]  /*1710*/  @!UP0 USHF.L.U32 UR4, UR4, 0x1, URZ ;  /* 0x0000000104048899 */ /* 0x000fe200080006ff */
[----:B------:R-:W-:Y:S01]  /*1720*/  VOTEU.ALL UP0, P3 ;  /* 0x0000000000ff7886 */ /* 0x000fe20001800000 */
[----:B------:R-:W2:Y:S04]  /*1730*/  FENCE.VIEW.ASYNC.S ;  /* 0x00000000000073c6 */ /* 0x000ea80000000000 */
[----:B--2---:R2:W3:Y:S06]  /*1740*/  @!UP0 SYNCS.EXCH.64 URZ, [UR8+0x6000], UR16 ;  /* 0x0060001008ff85b2 */ /* 0x0044ec0008000100 */
[----:B------:R2:W4:Y:S01]  /*1750*/  @!UP1 SYNCS.EXCH.64 URZ, [UR8+0x6010], UR4 ;  /* 0x0060100408ff95b2 */ /* 0x0005220008000100 */
[----:B------:R-:W-:Y:S05]  /*1760*/  @!P0 BRA `(.L_x_54) ;  /* 0x0000000400f08947 */ /* 0x000fea0003800000 */
[----:B---34-:R-:W-:Y:S01]  /*1770*/  BAR.SYNC.DEFER_BLOCKING 0x0 ;  /* 0x0000000000007b1d */ /* 0x018fe20000010000 */
[----:B------:R-:W-:Y:S01]  /*1780*/  @!P3 IMAD.MOV.U32 R2, RZ, RZ, 0x6000 ;  /* 0x00006000ff02b424 */ /* 0x000fe200078e00ff */
[----:B------:R-:W-:Y:S02]  /*1790*/  ELECT P1, URZ, PT ;  /* 0x0000000000ff782f */ /* 0x000fe40003820000 */
[----:B------:R-:W-:Y:S02]  /*17a0*/  ELECT P0, URZ, PT ;  /* 0x0000000000ff782f */ /* 0x000fe40003800000 */
[C---:B------:R-:W-:Y:S01]  /*17b0*/  ISETP.LT.U32.AND P1, PT, R36.reuse, 0x20, P1 ;  /* 0x000000202400780c */ /* 0x040fe20000f21070 */
[----:B------:R-:W-:Y:S01]  /*17c0*/  UIADD3 UR28, UPT, UPT, UR8, 0x4000, URZ ;  /* 0x00004000081c7890 */ /* 0x000fe2000fffe0ff */
[----:B------:R-:W-:Y:S01]  /*17d0*/  ISETP.LT.U32.AND P0, PT, R36, 0x20, P0 ;  /* 0x000000202400780c */ /* 0x000fe20000701070 */
[----:B--2---:R-:W-:Y:S02]  /*17e0*/  USHF.R.U32.HI UR16, URZ, 0x4, UR8 ;  /* 0x00000004ff107899 */ /* 0x004fe40008011608 */
[----:B------:R-:W-:-:S02]  /*17f0*/  USHF.R.U32.HI UR18, URZ, 0x4, UR28 ;  /* 0x00000004ff127899 */ /* 0x000fc4000801161c */
[----:B------:R-:W-:Y:S02]  /*1800*/  USGXT.U32 UR16, UR16, 0xe ;  /* 0x0000000e1010789a */ /* 0x000fe40008000000 */
[----:B------:R-:W-:Y:S01]  /*1810*/  USGXT.U32 UR18, UR18, 0xe ;  /* 0x0000000e1212789a */ /* 0x000fe20008000000 */
[----:B------:R-:W-:Y:S01]  /*1820*/  UMOV UR4, URZ ;  /* 0x000000ff00047c82 */ /* 0x000fe20008000000 */
[----:B------:R-:W-:Y:S02]  /*1830*/  UMOV UR17, 0x40004040 ;  /* 0x4000404000117882 */ /* 0x000fe40000000000 */
[----:B------:R-:W-:Y:S01]  /*1840*/  VOTEU.ANY UP0, P1 ;  /* 0x0000000000ff7886 */ /* 0x000fe20000800100 */
[----:B------:R-:W-:Y:S01]  /*1850*/  VOTEU.ANY UP2, P1 ;  /* 0x0000000000ff7886 */ /* 0x000fe20000840100 */
[----:B------:R-:W-:Y:S01]  /*1860*/  VOTEU.ANY UP1, P0 ;  /* 0x0000000000ff7886 */ /* 0x000fe20000020100 */
[----:B------:R-:W-:Y:S01]  /*1870*/  VOTEU.ANY UP3, P0 ;  /* 0x0000000000ff7886 */ /* 0x000fe20000060100 */
[----:B------:R-:W-:Y:S01]  /*1880*/  UMOV UR19, 0x40004040 ;  /* 0x4000404000137882 */ /* 0x000fe20000000000 */
[----:B------:R2:W-:Y:S01]  /*1890*/  @!P3 SYNCS.ARRIVE.TRANS64 RZ, [UR8+0x6000], R2 ;  /* 0x00600002ffffb9a7 */ /* 0x0005e20008000008 */
[----:B------:R3:W-:Y:S06]  /*18a0*/  MEMBAR.ALL.CTA ;  /* 0x0000000000007992 */ /* 0x0007ec0000008000 */
[----:B---3--:R-:W3:Y:S01]  /*18b0*/  FENCE.VIEW.ASYNC.S ;  /* 0x00000000000073c6 */ /* 0x008ee20000000000 */
[----:B------:R-:W-:Y:S01]  /*18c0*/  @UP0 UIADD3 UR9, UPT, UPT, UR8, 0x6000, URZ ;  /* 0x0000600008090890 */ /* 0x000fe2000fffe0ff */
[----:B------:R-:W-:Y:S01]  /*18d0*/  @UP0 UMOV UR10, URZ ;  /* 0x000000ff000a0c82 */ /* 0x000fe20008000000 */
[----:B------:R-:W-:Y:S01]  /*18e0*/  @UP1 UIADD3 UR29, UPT, UPT, UR8, 0x6000, URZ ;  /* 0x00006000081d1890 */ /* 0x000fe2000fffe0ff */
[----:B------:R-:W-:Y:S01]  /*18f0*/  @UP1 UMOV UR30, URZ ;  /* 0x000000ff001e1c82 */ /* 0x000fe20008000000 */
[----:B------:R-:W-:-:S02]  /*1900*/  UIADD3 UR20, UP0, UPT, UR16, 0x2, URZ ;  /* 0x0000000210147890 */ /* 0x000fc4000ff1e0ff */
[----:B------:R-:W-:Y:S02]  /*1910*/  UIADD3 UR22, UP1, UPT, UR18, 0x2, URZ ;  /* 0x0000000212167890 */ /* 0x000fe4000ff3e0ff */
[----:B------:R-:W-:Y:S02]  /*1920*/  UIADD3.X UR21, UPT, UPT, UR4, 0x40004040, URZ, UP0, !UPT ;  /* 0x4000404004157890 */ /* 0x000fe400087fe4ff */
[----:B------:R-:W-:Y:S02]  /*1930*/  UIADD3.X UR23, UPT, UPT, UR4, 0x40004040, URZ, UP1, !UPT ;  /* 0x4000404004177890 */ /* 0x000fe40008ffe4ff */
[----:B------:R-:W-:Y:S02]  /*1940*/  UIADD3.64 UR26, UPT, UPT, UR20, 0x2, URZ ;  /* 0x00000002141a7897 */ /* 0x000fe4000fffe0ff */
[----:B------:R-:W-:Y:S02]  /*1950*/  UIADD3.64 UR34, UPT, UPT, UR20, 0x4, URZ ;  /* 0x0000000414227897 */ /* 0x000fe4000fffe0ff */
[----:B------:R-:W-:-:S02]  /*1960*/  UIADD3.64 UR32, UPT, UPT, UR22, 0x2, URZ ;  /* 0x0000000216207897 */ /* 0x000fc4000fffe0ff */
[----:B------:R-:W-:Y:S02]  /*1970*/  UIADD3.64 UR36, UPT, UPT, UR22, 0x4, URZ ;  /* 0x0000000416247897 */ /* 0x000fe4000fffe0ff */
[----:B------:R-:W-:Y:S01]  /*1980*/  UISETP.NE.U32.AND UP0, UPT, UR24, URZ, UPT ;  /* 0x000000ff1800728c */ /* 0x000fe2000bf05070 */
[----:B---3--:R-:W-:Y:S06]  /*1990*/  BAR.SYNC.DEFER_BLOCKING 0x0 ;  /* 0x0000000000007b1d */ /* 0x008fec0000010000 */
[----:B------:R2:W-:Y:S02]  /*19a0*/  @UP2 UTMALDG.2D [UR8], [UR6] ;  /* 0x00000008060025b4 */ /* 0x0005e40008008000 */
[----:B------:R-:W-:Y:S06]  /*19b0*/  BAR.SYNC.DEFER_BLOCKING 0x0 ;  /* 0x0000000000007b1d */ /* 0x000fec0000010000 */
[----:B------:R2:W-:Y:S02]  /*19c0*/  @UP3 UTMALDG.2D [UR28], [UR12] ;  /* 0x0000001c0c0035b4 */ /* 0x0005e40008008000 */
[----:B------:R-:W-:Y:S06]  /*19d0*/  BAR.SYNC.DEFER_BLOCKING 0x0 ;  /* 0x0000000000007b1d */ /* 0x000fec0000010000 */
[----:B------:R-:W3:Y:S02]  /*19e0*/  SYNCS.PHASECHK.TRANS64.TRYWAIT P0, [UR8+0x6000], RZ ;  /* 0x006000ffff0075a7 */ /* 0x000ee40008001108 */
[----:B--23--:R-:W-:Y:S05]  /*19f0*/  @!P0 BRA `(.L_x_55) ;  /* 0x0000000800c88947 */ /* 0x00cfea0003800000 */
.L_x_67:
[----:B------:R-:W-:Y:S05]  /*1a00*/  BRA.U UP0, `(.L_x_56) ;  /* 0x0000000100347547 */ /* 0x000fea000b800000 */
[----:B------:R-:W-:Y:S01]  /*1a10*/  UMOV UR4, 0x0 ;  /* 0x0000000000047882 */ /* 0x000fe20000000000 */
[----:B------:R-:W-:Y:S01]  /*1a20*/  UMOV UR5, 0x8100010 ;  /* 0x0810001000057882 */ /* 0x000fe20000000000 */
[----:B------:R-:W-:Y:S01]  /*1a30*/  UMOV UR28, 0x0 ;  /* 0x00000000001c7882 */ /* 0x000fe20000000000 */
[----:B------:R-:W-:Y:S01]  /*1a40*/  UMOV UR29, 0x8100010 ;  /* 0x08100010001d7882 */ /* 0x000fe20000000000 */
[----:B------:R-:W-:Y:S01]  /*1a50*/  UMOV UR38, 0x0 ;  /* 0x0000000000267882 */ /* 0x000fe20000000000 */
[----:B------:R-:W-:Y:S01]  /*1a60*/  UMOV UR39, 0x8100010 ;  /* 0x0810001000277882 */ /* 0x000fe20000000000 */
[----:B------:R2:W-:Y:S01]  /*1a70*/  UTCQMMA gdesc[UR16], gdesc[UR18], tmem[UR25], tmem[UR4], idesc[UR5], !UPT ;  /* 0x00ff0412100075ea */ /* 0x0005e2000f800319 */
[----:B------:R-:W-:Y:S01]  /*1a80*/  UMOV UR40, 0x0 ;  /* 0x0000000000287882 */ /* 0x000fe20000000000 */
[----:B------:R-:W-:Y:S01]  /*1a90*/  UMOV UR41, 0x8100010 ;  /* 0x0810001000297882 */ /* 0x000fe20000000000 */
[----:B------:R2:W-:Y:S01]  /*1aa0*/  UTCQMMA gdesc[UR20], gdesc[UR22], tmem[UR25], tmem[UR28], idesc[UR29], UPT ;  /* 0x00ff1c16140075ea */ /* 0x0005e2000b800319 */
[----:B------:R2:W-:Y:S01]  /*1ab0*/  UTCQMMA gdesc[UR26], gdesc[UR32], tmem[UR25], tmem[UR38], idesc[UR39], UPT ;  /* 0x00ff26201a0075ea */ /* 0x0005e2000b800319 */
[----:B------:R2:W-:Y:S01]  /*1ac0*/  UTCQMMA gdesc[UR34], gdesc[UR36], tmem[UR25], tmem[UR40], idesc[UR41], UPT ;  /* 0x00ff2824220075ea */ /* 0x0005e2000b800319 */
[----:B------:R-:W-:Y:S01]  /*1ad0*/  NOP ;  /* 0x0000000000007918 */ /* 0x000fe20000000000 */
.L_x_56:
[----:B------:R-:W-:Y:S01]  /*1ae0*/  ELECT P0, URZ, PT ;  /* 0x0000000000ff782f */ /* 0x000fe20003800000 */
[----:B--2---:R-:W-:-:S03]  /*1af0*/  UIADD3 UR4, UPT, UPT, UR8, 0x6010, URZ ;  /* 0x0000601008047890 */ /* 0x004fc6000fffe0ff */
[----:B------:R-:W-:Y:S01]  /*1b00*/  ISETP.LT.U32.AND P0, PT, R36, 0x20, P0 ;  /* 0x000000202400780c */ /* 0x000fe20000701070 */
[----:B------:R-:W-:-:S12]  /*1b10*/  UMOV UR5, URZ ;  /* 0x000000ff00057c82 */ /* 0x000fd80008000000 */
[----:B------:R-:W-:Y:S01]  /*1b20*/  VOTEU.ANY UP0, P0 ;  /* 0x0000000000ff7886 */ /* 0x000fe20000000100 */
[----:B------:R-:W-:Y:S01]  /*1b30*/  VOTEU.ANY UP1, P0 ;  /* 0x0000000000ff7886 */ /* 0x000fe20000020100 */
[----:B------:R-:W-:-:S03]  /*1b40*/  ISETP.GE.U32.AND P0, PT, R7, 0x81, PT ;  /* 0x000000810700780c */ /* 0x000fc60003f06070 */
[----:B------:R-:W-:Y:S02]  /*1b50*/  @UP0 UMOV UR9, UR4 ;  /* 0x0000000400090c82 */ /* 0x000fe40008000000 */
[----:B------:R2:W-:Y:S01]  /*1b60*/  @UP1 UTCBAR [UR9], URZ ;  /* 0x000000ff090013e9 */ /* 0x0005e200080000ff */
[----:B------:R-:W-:Y:S06]  /*1b70*/  BAR.SYNC.DEFER_BLOCKING 0x0 ;  /* 0x0000000000007b1d */ /* 0x000fec0000010000 */
[----:B------:R-:W3:Y:S02]  /*1b80*/  SYNCS.PHASECHK.TRANS64.TRYWAIT P1, [UR8+0x6010], RZ ;  /* 0x006010ffff0075a7 */ /* 0x000ee40008021108 */
[----:B--23--:R-:W-:Y:S05]  /*1b90*/  @!P1 BRA `(.L_x_57) ;  /* 0x00000008006c9947 */ /* 0x00cfea0003800000 */
.L_x_68:
[----:B------:R-:W-:Y:S05]  /*1ba0*/  @!P0 BRA `(.L_x_54) ;  /* 0x0000000000e08947 */ /* 0x000fea0003800000 */
[----:B------:R-:W-:Y:S01]  /*1bb0*/  IMAD.MOV.U32 R2, RZ, RZ, 0x1 ;  /* 0x00000001ff027424 */ /* 0x000fe200078e00ff */
[----:B------:R-:W2:Y:S01]  /*1bc0*/  LDCU UR44, c[0x0][0x3a0] ;  /* 0x00007400ff2c77ac */ /* 0x000ea20008000800 */
[----:B------:R-:W-:-:S05]  /*1bd0*/  UMOV UR10, 0x80 ;  /* 0x00000080000a7882 */ /* 0x000fca0000000000 */
.L_x_61:
[----:B------:R-:W-:Y:S01]  /*1be0*/  BAR.SYNC.DEFER_BLOCKING 0x0 ;  /* 0x0000000000007b1d */ /* 0x000fe20000010000 */
[----:B------:R-:W-:Y:S01]  /*1bf0*/  @!P3 IMAD.MOV.U32 R3, RZ, RZ, 0x6000 ;  /* 0x00006000ff03b424 */ /* 0x000fe200078e00ff */
[----:B------:R-:W-:Y:S02]  /*1c00*/  ELECT P1, URZ, PT ;  /* 0x0000000000ff782f */ /* 0x000fe40003820000 */
[----:B------:R-:W-:Y:S02]  /*1c10*/  ELECT P0, URZ, PT ;  /* 0x0000000000ff782f */ /* 0x000fe40003800000 */
[C---:B------:R-:W-:Y:S01]  /*1c20*/  ISETP.LT.U32.AND P1, PT, R36.reuse, 0x20, P1 ;  /* 0x000000202400780c */ /* 0x040fe20000f21070 */
[----:B------:R-:W-:Y:S01]  /*1c30*/  UMOV UR30, UR10 ;  /* 0x0000000a001e7c82 */ /* 0x000fe20008000000 */
[----:B------:R-:W-:-:S11]  /*1c40*/  ISETP.LT.U32.AND P0, PT, R36, 0x20, P0 ;  /* 0x000000202400780c */ /* 0x000fd60000701070 */
[----:B------:R-:W-:Y:S02]  /*1c50*/  VOTEU.ANY UP0, P1 ;  /* 0x0000000000ff7886 */ /* 0x000fe40000800100 */
[----:B------:R-:W-:Y:S01]  /*1c60*/  VOTEU.ANY UP1, P0 ;  /* 0x0000000000ff7886 */ /* 0x000fe20000020100 */
[----:B------:R3:W-:Y:S01]  /*1c70*/  @!P3 SYNCS.ARRIVE.TRANS64 RZ, [UR8+0x6000], R3 ;  /* 0x00600003ffffb9a7 */ /* 0x0007e20008000008 */
[----:B------:R4:W-:Y:S06]  /*1c80*/  MEMBAR.ALL.CTA ;  /* 0x0000000000007992 */ /* 0x0009ec0000008000 */
[----:B----4-:R-:W4:Y:S01]  /*1c90*/  FENCE.VIEW.ASYNC.S ;  /* 0x00000000000073c6 */ /* 0x010f220000000000 */
[----:B------:R-:W-:Y:S01]  /*1ca0*/  @UP0 UIADD3 UR9, UPT, UPT, UR8, 0x6000, URZ ;  /* 0x0000600008090890 */ /* 0x000fe2000fffe0ff */
[----:B----4-:R-:W-:Y:S01]  /*1cb0*/  VOTEU.ANY UP0, P1 ;  /* 0x0000000000ff7886 */ /* 0x010fe20000800100 */
[----:B------:R-:W-:-:S02]  /*1cc0*/  @UP1 UIADD3 UR28, UPT, UPT, UR8, 0x4000, URZ ;  /* 0x00004000081c1890 */ /* 0x000fc4000fffe0ff */
[----:B------:R-:W-:Y:S01]  /*1cd0*/  @UP1 UIADD3 UR29, UPT, UPT, UR8, 0x6000, URZ ;  /* 0x00006000081d1890 */ /* 0x000fe2000fffe0ff */
[----:B---3--:R-:W-:Y:S01]  /*1ce0*/  IMAD.U32 R3, R2, -0x80000000, RZ ;  /* 0x8000000002037824 */ /* 0x008fe200078e00ff */
[----:B------:R-:W-:Y:S01]  /*1cf0*/  VOTEU.ANY UP1, P0 ;  /* 0x0000000000ff7886 */ /* 0x000fe20000020100 */
[----:B------:R-:W-:Y:S06]  /*1d00*/  BAR.SYNC.DEFER_BLOCKING 0x0 ;  /* 0x0000000000007b1d */ /* 0x000fec0000010000 */
[----:B------:R3:W-:Y:S01]  /*1d10*/  @UP0 UTMALDG.2D [UR8], [UR6] ;  /* 0x00000008060005b4 */ /* 0x0007e20008008000 */
[----:B------:R-:W-:Y:S01]  /*1d20*/  UISETP.NE.U32.AND UP0, UPT, UR24, URZ, UPT ;  /* 0x000000ff1800728c */ /* 0x000fe2000bf05070 */
[----:B------:R-:W-:Y:S06]  /*1d30*/  BAR.SYNC.DEFER_BLOCKING 0x0 ;  /* 0x0000000000007b1d */ /* 0x000fec0000010000 */
[----:B------:R3:W-:Y:S02]  /*1d40*/  @UP1 UTMALDG.2D [UR28], [UR12] ;  /* 0x0000001c0c0015b4 */ /* 0x0007e40008008000 */
[----:B------:R-:W-:Y:S06]  /*1d50*/  BAR.SYNC.DEFER_BLOCKING 0x0 ;  /* 0x0000000000007b1d */ /* 0x000fec0000010000 */
[----:B------:R-:W4:Y:S02]  /*1d60*/  SYNCS.PHASECHK.TRANS64.TRYWAIT P0, [UR8+0x6000], R3 ;  /* 0x00600003ff0075a7 */ /* 0x000f240008001108 */
[----:B---34-:R-:W-:Y:S05]  /*1d70*/  @!P0 BRA `(.L_x_58) ;  /* 0x0000000800008947 */ /* 0x018fea0003800000 */
.L_x_69:
[----:B------:R-:W-:Y:S05]  /*1d80*/  BRA.U UP0, `(.L_x_59) ;  /* 0x0000000100347547 */ /* 0x000fea000b800000 */
[----:B------:R-:W-:Y:S01]  /*1d90*/  UMOV UR28, 0x0 ;  /* 0x00000000001c7882 */ /* 0x000fe20000000000 */
[----:B------:R-:W-:Y:S01]  /*1da0*/  UMOV UR29, 0x8100010 ;  /* 0x08100010001d7882 */ /* 0x000fe20000000000 */
[----:B------:R-:W-:Y:S01]  /*1db0*/  UMOV UR38, 0x0 ;  /* 0x0000000000267882 */ /* 0x000fe20000000000 */
[----:B------:R-:W-:Y:S01]  /*1dc0*/  UMOV UR39, 0x8100010 ;  /* 0x0810001000277882 */ /* 0x000fe20000000000 */
[----:B------:R-:W-:Y:S01]  /*1dd0*/  UMOV UR40, 0x0 ;  /* 0x0000000000287882 */ /* 0x000fe20000000000 */
[----:B------:R-:W-:Y:S01]  /*1de0*/  UMOV UR41, 0x8100010 ;  /* 0x0810001000297882 */ /* 0x000fe20000000000 */
[----:B------:R3:W-:Y:S01]  /*1df0*/  UTCQMMA gdesc[UR16], gdesc[UR18], tmem[UR25], tmem[UR28], idesc[UR29], UPT ;  /* 0x00ff1c12100075ea */ /* 0x0007e2000b800319 */
[----:B------:R-:W-:Y:S01]  /*1e00*/  UMOV UR42, 0x0 ;  /* 0x00000000002a7882 */ /* 0x000fe20000000000 */
[----:B------:R-:W-:Y:S01]  /*1e10*/  UMOV UR43, 0x8100010 ;  /* 0x08100010002b7882 */ /* 0x000fe20000000000 */
[----:B------:R3:W-:Y:S01]  /*1e20*/  UTCQMMA gdesc[UR20], gdesc[UR22], tmem[UR25], tmem[UR38], idesc[UR39], UPT ;  /* 0x00ff2616140075ea */ /* 0x0007e2000b800319 */
[----:B------:R3:W-:Y:S01]  /*1e30*/  UTCQMMA gdesc[UR26], gdesc[UR32], tmem[UR25], tmem[UR40], idesc[UR41], UPT ;  /* 0x00ff28201a0075ea */ /* 0x0007e2000b800319 */
[----:B------:R3:W-:Y:S01]  /*1e40*/  UTCQMMA gdesc[UR34], gdesc[UR36], tmem[UR25], tmem[UR42], idesc[UR43], UPT ;  /* 0x00ff2a24220075ea */ /* 0x0007e2000b800319 */
[----:B------:R-:W-:Y:S01]  /*1e50*/  NOP ;  /* 0x0000000000007918 */ /* 0x000fe20000000000 */
.L_x_59:
[----:B------:R-:W-:-:S04]  /*1e60*/  ELECT P0, URZ, PT ;  /* 0x0000000000ff782f */ /* 0x000fc80003800000 */
[----:B------:R-:W-:-:S13]  /*1e70*/  ISETP.LT.U32.AND P0, PT, R36, 0x20, P0 ;  /* 0x000000202400780c */ /* 0x000fda0000701070 */
[----:B------:R-:W-:Y:S01]  /*1e80*/  VOTEU.ANY UP0, P0 ;  /* 0x0000000000ff7886 */ /* 0x000fe20000000100 */
[----:B------:R-:W-:-:S04]  /*1e90*/  VOTEU.ANY UP1, P0 ;  /* 0x0000000000ff7886 */ /* 0x000fc80000020100 */
[----:B------:R-:W-:Y:S02]  /*1ea0*/  @UP0 UMOV UR9, UR4 ;  /* 0x0000000400090c82 */ /* 0x000fe40008000000 */
[----:B------:R4:W-:Y:S01]  /*1eb0*/  @UP1 UTCBAR [UR9], URZ ;  /* 0x000000ff090013e9 */ /* 0x0009e200080000ff */
[----:B------:R-:W-:Y:S06]  /*1ec0*/  BAR.SYNC.DEFER_BLOCKING 0x0 ;  /* 0x0000000000007b1d */ /* 0x000fec0000010000 */
[----:B------:R-:W3:Y:S02]  /*1ed0*/  SYNCS.PHASECHK.TRANS64.TRYWAIT P0, [UR8+0x6010], R3 ;  /* 0x00601003ff0075a7 */ /* 0x000ee40008001108 */
[----:B---34-:R-:W-:Y:S05]  /*1ee0*/  @!P0 BRA `(.L_x_60) ;  /* 0x0000000400b08947 */ /* 0x018fea0003800000 */
.L_x_70:
[----:B------:R-:W-:Y:S01]  /*1ef0*/  UIADD3 UR10, UPT, UPT, UR10, 0x80, URZ ;  /* 0x000000800a0a7890 */ /* 0x000fe2000fffe0ff */
[----:B------:R-:W-:-:S03]  /*1f00*/  LOP3.LUT R2, R2, 0x1, RZ, 0x3c, !PT ;  /* 0x0000000102027812 */ /* 0x000fc600078e3cff */
[----:B--2---:R-:W-:-:S09]  /*1f10*/  UISETP.GE.AND UP0, UPT, UR10, UR44, UPT ;  /* 0x0000002c0a00728c */ /* 0x004fd2000bf06270 */
[----:B------:R-:W-:Y:S05]  /*1f20*/  BRA.U !UP0, `(.L_x_61) ;  /* 0xfffffffd082c7547 */ /* 0x000fea000b83ffff */
.L_x_54:
[----:B---34-:R-:W-:Y:S06]  /*1f30*/  BAR.SYNC.DEFER_BLOCKING 0x0 ;  /* 0x0000000000007b1d */ /* 0x018fec0000010000 */
[----:B------:R-:W-:Y:S04]  /*1f40*/  BSSY.RECONVERGENT B4, `(.L_x_62) ;  /* 0x0000004000047945 */ /* 0x000fe80003800200 */
[----:B------:R-:W-:Y:S05]  /*1f50*/  @P3 BRA `(.L_x_63) ;  /* 0x0000000000083947 */ /* 0x000fea0003800000 */
[----:B------:R-:W3:Y:S02]  /*1f60*/  SYNCS.CCTL.IV [UR8+0x6000] ;  /* 0x00600000ff0079b1 */ /* 0x000ee40008000008 */
[----:B---3--:R-:W3:Y:S02]  /*1f70*/  SYNCS.CCTL.IV [UR8+0x6010] ;  /* 0x00601000ff0079b1 */ /* 0x008ee40008000008 */
.L_x_63:
[----:B--2---:R-:W-:Y:S05]  /*1f80*/  BSYNC.RECONVERGENT B4 ;  /* 0x0000000000047941 */ /* 0x004fea0003800200 */
.L_x_62:
[----:B------:R-:W-:Y:S01]  /*1f90*/  USHF.L.U32 UR4, UR24, 0x15, URZ ;  /* 0x0000001518047899 */ /* 0x000fe200080006ff */
[C---:B------:R-:W-:Y:S01]  /*1fa0*/  IMAD.SHL.U32 R2, R0.reuse, 0x8, RZ ;  /* 0x0000000800027824 */ /* 0x040fe200078e00ff */
[----:B------:R-:W-:Y:S01]  /*1fb0*/  USHF.L.U32 UR24, UR24, 0x3, URZ ;  /* 0x0000000318187899 */ /* 0x000fe200080006ff */
[----:B------:R-:W-:Y:S01]  /*1fc0*/  SHF.R.U32.HI R3, RZ, 0x2, R0 ;  /* 0x00000002ff037819 */ /* 0x000fe20000011600 */
[----:B------:R-:W-:Y:S01]  /*1fd0*/  ULOP3.LUT UR4, UR4, 0x600000, URZ, 0xc0, !UPT ;  /* 0x0060000004047892 */ /* 0x000fe2000f8ec0ff */
[----:B------:R-:W-:Y:S01]  /*1fe0*/  IMAD.SHL.U32 R0, R0, 0x40, RZ ;  /* 0x0000004000007824 */ /* 0x000fe200078e00ff */
[----:B------:R-:W-:Y:S01]  /*1ff0*/  ULOP3.LUT UR24, UR24, 0x20, URZ, 0xc0, !UPT ;  /* 0x0000002018187892 */ /* 0x000fe2000f8ec0ff */
[----:B------:R-:W-:Y:S02]  /*2000*/  LOP3.LUT R2, R2, 0x30, RZ, 0xc0, !PT ;  /* 0x0000003002027812 */ /* 0x000fe400078ec0ff */
[----:B------:R-:W-:Y:S01]  /*2010*/  ELECT P0, URZ, PT ;  /* 0x0000000000ff782f */ /* 0x000fe20003800000 */
[----:B------:R-:W-:Y:S01]  /*2020*/  UIADD3 UR4, UPT, UPT, UR24, UR4, UR25 ;  /* 0x0000000418047290 */ /* 0x000fe2000fffe019 */
[----:B------:R-:W-:Y:S01]  /*2030*/  LOP3.LUT R3, R2, 0x20, R3, 0x78, !PT ;  /* 0x0000002002037812 */ /* 0x000fe200078e7803 */
[----:B------:R-:W-:Y:S01]  /*2040*/  UMOV UR9, UR31 ;  /* 0x0000001f00097c82 */ /* 0x000fe20008000000 */
[----:B------:R-:W-:Y:S01]  /*2050*/  ISETP.LT.U32.AND P0, PT, R36, 0x20, P0 ;  /* 0x000000202400780c */ /* 0x000fe20000701070 */
[----:B------:R-:W-:Y:S01]  /*2060*/  UMOV UR10, UR11 ;  /* 0x0000000b000a7c82 */ /* 0x000fe20008000000 */
[----:B------:R-:W-:-:S04]  /*2070*/  LOP3.LUT R0, R3, 0x1fc0, R0, 0xf8, !PT ;  /* 0x00001fc003007812 */ /* 0x000fc800078ef800 */
[----:B-----5:R-:W2:Y:S01]  /*2080*/  LDTM.x32 R4, tmem[UR4] ;  /* 0x00000004000479ee */ /* 0x020ea200082c0000 */
[----:B------:R-:W-:Y:S01]  /*2090*/  LOP3.LUT R2, R0, 0x10, RZ, 0x3c, !PT ;  /* 0x0000001000027812 */ /* 0x000fe200078e3cff */
[----:B------:R-:W-:-:S05]  /*20a0*/  NOP ;  /* 0x0000000000007918 */ /* 0x000fca0000000000 */
[----:B--2---:R-:W-:Y:S01]  /*20b0*/  VOTEU.ANY UP1, P0 ;  /* 0x0000000000ff7886 */ /* 0x004fe20000020100 */
[----:B------:R-:W-:Y:S01]  /*20c0*/  VOTEU.ANY UP0, P0 ;  /* 0x0000000000ff7886 */ /* 0x000fe20000000100 */
[----:B------:R-:W-:Y:S02]  /*20d0*/  F2FP.SATFINITE.E4M3.F32.PACK_AB_MERGE_C R6, R7, R6, RZ ;  /* 0x000000060706723e */ /* 0x000fe400048070ff */
[----:B------:R-:W-:Y:S02]  /*20e0*/  F2FP.SATFINITE.E4M3.F32.PACK_AB_MERGE_C R10, R11, R10, RZ ;  /* 0x0000000a0b0a723e */ /* 0x000fe400048070ff */
[----:B------:R-:W-:Y:S02]  /*20f0*/  F2FP.SATFINITE.E4M3.F32.PACK_AB_MERGE_C R14, R15, R14, RZ ;  /* 0x0000000e0f0e723e */ /* 0x000fe400048070ff */
[----:B------:R-:W-:Y:S02]  /*2100*/  F2FP.SATFINITE.E4M3.F32.PACK_AB_MERGE_C R7, R19, R18, RZ ;  /* 0x000000121307723e */ /* 0x000fe400048070ff */
[----:B------:R-:W-:-:S02]  /*2110*/  F2FP.SATFINITE.E4M3.F32.PACK_AB_MERGE_C R22, R23, R22, RZ ;  /* 0x000000161716723e */ /* 0x000fc400048070ff */
[----:B------:R-:W-:Y:S02]  /*2120*/  F2FP.SATFINITE.E4M3.F32.PACK_AB_MERGE_C R26, R27, R26, RZ ;  /* 0x0000001a1b1a723e */ /* 0x000fe400048070ff */
[----:B------:R-:W-:Y:S02]  /*2130*/  F2FP.SATFINITE.E4M3.F32.PACK_AB_MERGE_C R30, R31, R30, RZ ;  /* 0x0000001e1f1e723e */ /* 0x000fe400048070ff */
[----:B------:R-:W-:Y:S02]  /*2140*/  F2FP.SATFINITE.E4M3.F32.PACK_AB_MERGE_C R34, R35, R34, RZ ;  /* 0x000000222322723e */ /* 0x000fe400048070ff */
[----:B------:R-:W-:Y:S02]  /*2150*/  F2FP.SATFINITE.E4M3.F32.PACK_AB_MERGE_C R4, R5, R4, R6 ;  /* 0x000000040504723e */ /* 0x000fe40004807006 */
[----:B------:R-:W-:Y:S02]  /*2160*/  F2FP.SATFINITE.E4M3.F32.PACK_AB_MERGE_C R5, R9, R8, R10 ;  /* 0x000000080905723e */ /* 0x000fe4000480700a */
[----:B------:R-:W-:-:S02]  /*2170*/  F2FP.SATFINITE.E4M3.F32.PACK_AB_MERGE_C R6, R13, R12, R14 ;  /* 0x0000000c0d06723e */ /* 0x000fc4000480700e */
[----:B------:R-:W-:Y:S02]  /*2180*/  F2FP.SATFINITE.E4M3.F32.PACK_AB_MERGE_C R7, R17, R16, R7 ;  /* 0x000000101107723e */ /* 0x000fe40004807007 */
[----:B------:R-:W-:Y:S02]  /*2190*/  F2FP.SATFINITE.E4M3.F32.PACK_AB_MERGE_C R20, R21, R20, R22 ;  /* 0x000000141514723e */ /* 0x000fe40004807016 */
[----:B------:R-:W-:Y:S01]  /*21a0*/  F2FP.SATFINITE.E4M3.F32.PACK_AB_MERGE_C R21, R25, R24, R26 ;  /* 0x000000181915723e */ /* 0x000fe2000480701a */
[----:B---3--:R2:W-:Y:S01]  /*21b0*/  STS.128 [R0+UR8], R4 ;  /* 0x0000000400007988 */ /* 0x0085e20008000c08 */
[----:B------:R-:W-:Y:S02]  /*21c0*/  F2FP.SATFINITE.E4M3.F32.PACK_AB_MERGE_C R22, R29, R28, R30 ;  /* 0x0000001c1d16723e */ /* 0x000fe4000480701e */
[----:B------:R-:W-:-:S05]  /*21d0*/  F2FP.SATFINITE.E4M3.F32.PACK_AB_MERGE_C R23, R33, R32, R34 ;  /* 0x000000202117723e */ /* 0x000fca0004807022 */
[----:B------:R2:W-:Y:S01]  /*21e0*/  STS.128 [R2+UR8], R20 ;  /* 0x0000001402007988 */ /* 0x0005e20008000c08 */
[----:B------:R3:W-:Y:S06]  /*21f0*/  MEMBAR.ALL.CTA ;  /* 0x0000000000007992 */ /* 0x0007ec0000008000 */
[----:B---3--:R-:W3:Y:S02]  /*2200*/  FENCE.VIEW.ASYNC.S ;  /* 0x00000000000073c6 */ /* 0x008ee40000000000 */
[----:B---3--:R-:W-:Y:S06]  /*2210*/  BAR.SYNC.DEFER_BLOCKING 0x0 ;  /* 0x0000000000007b1d */ /* 0x008fec0000010000 */
[----:B------:R2:W-:Y:S01]  /*2220*/  @UP1 UTMASTG.2D [UR8], [UR14] ;  /* 0x000000080e0013b5 */ /* 0x0005e20008008000 */
[----:B------:R0:W-:Y:S01]  /*2230*/  UTMACMDFLUSH ;  /* 0x00000000000079b7 */ /* 0x0001e20000000000 */
[----:B------:R-:W-:-:S04]  /*2240*/  DEPBAR.LE SB0, 0x0 ;  /* 0x000080000000791a */ /* 0x000fc80000000000 */
[----:B------:R-:W-:Y:S08]  /*2250*/  BAR.SYNC.DEFER_BLOCKING 0x0 ;  /* 0x0000000000007b1d */ /* 0x000ff00000010000 */
[----:B------:R-:W-:Y:S06]  /*2260*/  BAR.SYNC.DEFER_BLOCKING 0x0 ;  /* 0x0000000000007b1d */ /* 0x000fec0000010000 */
[----:B--2---:R-:W-:Y:S05]  /*2270*/  @P2 BRA `(.L_x_64) ;  /* 0x0000000000a02947 */ /* 0x004fea0003800000 */
[----:B------:R-:W2:Y:S01]  /*2280*/  S2UR UR5, SR_CgaCtaId ;  /* 0x00000000000579c3 */ /* 0x000ea20000008800 */
[----:B------:R-:W-:Y:S01]  /*2290*/  NOP ;  /* 0x0000000000007918 */ /* 0x000fe20000000000 */
[----:B------:R-:W-:Y:S01]  /*22a0*/  UMOV UR4, 0x50 ;  /* 0x0000005000047882 */ /* 0x000fe20000000000 */
[----:B------:R-:W-:Y:S02]  /*22b0*/  IMAD.U32 R0, RZ, RZ, UR25 ;  /* 0x00000019ff007e24 */ /* 0x000fe4000f8e00ff */
[----:B------:R-:W-:Y:S02]  /*22c0*/  IMAD.MOV.U32 R3, RZ, RZ, 0x3 ;  /* 0x00000003ff037424 */ /* 0x000fe400078e00ff */
[----:B------:R-:W-:Y:S01]  /*22d0*/  IMAD.MOV.U32 R7, RZ, RZ, 0x1 ;  /* 0x00000001ff077424 */ /* 0x000fe200078e00ff */
[----:B------:R-:W-:-:S04]  /*22e0*/  LOP3.LUT R0, R0, 0xffff, RZ, 0xc0, !PT ;  /* 0x0000ffff00007812 */ /* 0x000fc800078ec0ff */
[----:B------:R-:W-:-:S05]  /*22f0*/  SHF.R.U32.HI R0, RZ, 0x5, R0 ;  /* 0x00000005ff007819 */ /* 0x000fca0000011600 */
[----:B------:R-:W-:Y:S01]  /*2300*/  VIADD R2, R0, 0x10 ;  /* 0x0000001000027836 */ /* 0x000fe20000000000 */
[----:B------:R-:W-:Y:S01]  /*2310*/  SHF.L.U32 R0, R3, R0, RZ ;  /* 0x0000000003007219 */ /* 0x000fe200000006ff */
[----:B--2---:R-:W-:-:S03]  /*2320*/  ULEA UR6, UR5, UR4, 0x18 ;  /* 0x0000000405067291 */ /* 0x004fc6000f8ec0ff */
[----:B------:R-:W-:-:S04]  /*2330*/  SHF.L.U32 R3, R7, R2, RZ ;  /* 0x0000000207037219 */ /* 0x000fc800000006ff */
[----:B------:R-:W-:Y:S02]  /*2340*/  LOP3.LUT R0, R3, R0, RZ, 0xfc, !PT ;  /* 0x0000000003007212 */ /* 0x000fe400078efcff */
[----:B------:R-:W2:Y:S02]  /*2350*/  LDS R5, [UR6] ;  /* 0x00000006ff057984 */ /* 0x000ea40008000800 */
[C---:B------:R-:W-:Y:S02]  /*2360*/  LOP3.LUT R2, R0.reuse, 0xffff, RZ, 0xc0, !PT ;  /* 0x0000ffff00027812 */ /* 0x040fe400078ec0ff */
[----:B--2---:R-:W-:-:S04]  /*2370*/  LOP3.LUT R3, R0, 0xffff, R5, 0x80, !PT ;  /* 0x0000ffff00037812 */ /* 0x004fc800078e8005 */
[----:B------:R-:W-:-:S13]  /*2380*/  ISETP.NE.AND P0, PT, R3, R2, PT ;  /* 0x000000020300720c */ /* 0x000fda0003f05270 */
[----:B------:R-:W-:Y:S05]  /*2390*/  @P0 BRA `(.L_x_65) ;  /* 0x0000000000500947 */ /* 0x000fea0003800000 */
[----:B------:R-:W-:Y:S02]  /*23a0*/  SHF.R.U32.HI R5, RZ, 0x10, R5 ;  /* 0x00000010ff057819 */ /* 0x000fe40000011605 */
[----:B------:R-:W-:-:S04]  /*23b0*/  SHF.R.U32.HI R2, RZ, 0x10, R0 ;  /* 0x00000010ff027819 */ /* 0x000fc80000011600 */
[----:B------:R-:W-:-:S04]  /*23c0*/  LOP3.LUT R5, R5, R2, RZ, 0xc0, !PT ;  /* 0x0000000205057212 */ /* 0x000fc800078ec0ff */
[----:B------:R-:W-:-:S13]  /*23d0*/  ISETP.NE.AND P0, PT, R5, R2, PT ;  /* 0x000000020500720c */ /* 0x000fda0003f05270 */
[----:B------:R-:W-:Y:S05]  /*23e0*/  @P0 BRA `(.L_x_66) ;  /* 0x0000000000300947 */ /* 0x000fea0003800000 */
[----:B------:R-:W-:Y:S01]  /*23f0*/  R2UR UR4, R0 ;  /* 0x00000000000472ca */ /* 0x000fe200000e0000 */
[----:B------:R-:W-:Y:S01]  /*2400*/  VOTEU.ANY UR5, UPT, PT ;  /* 0x0000000000057886 */ /* 0x000fe200038e0100 */
[----:B------:R-:W2:Y:S01]  /*2410*/  S2R R0, SR_LANEID ;  /* 0x0000000000007919 */ /* 0x000ea20000000000 */
[----:B------:R-:W-:-:S10]  /*2420*/  UFLO.U32 UR5, UR5 ;  /* 0x00000005000572bd */ /* 0x000fd400080e0000 */
[----:B------:R-:W-:-:S06]  /*2430*/  ULOP3.LUT UR4, URZ, UR4, URZ, 0x33, !UPT ;  /* 0x00000004ff047292 */ /* 0x000fcc000f8e33ff */
[----:B------:R-:W-:-:S04]  /*2440*/  IMAD.U32 R2, RZ, RZ, UR4 ;  /* 0x00000004ff027e24 */ /* 0x000fc8000f8e00ff */
[----:B------:R-:W3:Y:S02]  /*2450*/  REDUX UR7, R2 ;  /* 0x00000000020773c4 */ /* 0x000ee40000000000 */
[----:B------:R4:W-:Y:S01]  /*2460*/  UTCATOMSWS.AND URZ, UR4 ;  /* 0x0000000400ff79e3 */ /* 0x0009e20008000000 */
[----:B--2---:R-:W-:Y:S01]  /*2470*/  ISETP.EQ.U32.AND P0, PT, R0, UR5, PT ;  /* 0x0000000500007c0c */ /* 0x004fe2000bf02070 */
[----:B---3--:R-:W-:-:S12]  /*2480*/  IMAD.U32 R0, RZ, RZ, UR7 ;  /* 0x00000007ff007e24 */ /* 0x008fd8000f8e00ff */
[----:B------:R4:W-:Y:S01]  /*2490*/  @P0 ATOMS.AND RZ, [UR6], R0 ;  /* 0x00000000ffff098c */ /* 0x0009e2000a800006 */
[----:B------:R-:W-:Y:S05]  /*24a0*/  BRA `(.L_x_64) ;  /* 0x0000000000147947 */ /* 0x000fea0003800000 */
.L_x_66:
[----:B------:R-:W-:-:S07]  /*24b0*/  MOV R2, 0x24d0 ;  /* 0x000024d000027802 */ /* 0x000fce0000000f00 */
[----:B-1----:R-:W-:Y:S05]  /*24c0*/  CALL.REL.NOINC `($__internal_0_$__cuda_sm10x_tcgen05_guardrail_trap_col_being_dealloced_not_returned_by_alloc) ;  /* 0x0000000000447944 */ /* 0x002fea0003c00000 */
[----:B------:R-:W-:Y:S05]  /*24d0*/  BRA `(.L_x_64) ;  /* 0x0000000000087947 */ /* 0x000fea0003800000 */
.L_x_65:
[----:B------:R-:W-:-:S07]  /*24e0*/  MOV R2, 0x2500 ;  /* 0x0000250000027802 */ /* 0x000fce0000000f00 */
[----:B-1----:R-:W-:Y:S05]  /*24f0*/  CALL.REL.NOINC `($__internal_2_$__cuda_sm10x_tcgen05_guardrail_trap_unallocated_columns_being_dealloced) ;  /* 0x0000000000507944 */ /* 0x002fea0003c00000 */
.L_x_64:
[----:B------:R-:W-:Y:S01]  /*2500*/  NOP ;  /* 0x0000000000007918 */ /* 0x000fe20000000000 */
[----:B----4-:R-:W-:Y:S05]  /*2510*/  EXIT ;  /* 0x000000000000794d */ /* 0x010fea0003800000 */
.L_x_55:
[----:B------:R-:W2:Y:S02]  /*2520*/  SYNCS.PHASECHK.TRANS64.TRYWAIT P0, [UR8+0x6000], RZ ;  /* 0x006000ffff0075a7 */ /* 0x000ea40008001108 */
[----:B--2---:R-:W-:Y:S05]  /*2530*/  @!P0 BRA `(.L_x_55) ;  /* 0xfffffffc00f88947 */ /* 0x004fea000383ffff */
[----:B------:R-:W-:Y:S05]  /*2540*/  BRA `(.L_x_67) ;  /* 0xfffffff4002c7947 */ /* 0x000fea000383ffff */
.L_x_57:
[----:B------:R-:W2:Y:S02]  /*2550*/  SYNCS.PHASECHK.TRANS64.TRYWAIT P1, [UR8+0x6010], RZ ;  /* 0x006010ffff0075a7 */ /* 0x000ea40008021108 */
[----:B--2---:R-:W-:Y:S05]  /*2560*/  @!P1 BRA `(.L_x_57) ;  /* 0xfffffffc00f89947 */ /* 0x004fea000383ffff */
[----:B------:R-:W-:Y:S05]  /*2570*/  BRA `(.L_x_68) ;  /* 0xfffffff400887947 */ /* 0x000fea000383ffff */
.L_x_58:
[----:B------:R-:W3:Y:S02]  /*2580*/  SYNCS.PHASECHK.TRANS64.TRYWAIT P0, [UR8+0x6000], R3 ;  /* 0x00600003ff0075a7 */ /* 0x000ee40008001108 */
[----:B---3--:R-:W-:Y:S05]  /*2590*/  @!P0 BRA `(.L_x_58) ;  /* 0xfffffffc00f88947 */ /* 0x008fea000383ffff */
[----:B------:R-:W-:Y:S05]  /*25a0*/  BRA `(.L_x_69) ;  /* 0xfffffff400f47947 */ /* 0x000fea000383ffff */
.L_x_60:
[----:B------:R-:W3:Y:S02]  /*25b0*/  SYNCS.PHASECHK.TRANS64.TRYWAIT P0, [UR8+0x6010], R3 ;  /* 0x00601003ff0075a7 */ /* 0x000ee40008001108 */
[----:B---3--:R-:W-:Y:S05]  /*25c0*/  @!P0 BRA `(.L_x_60) ;  /* 0xfffffffc00f88947 */ /* 0x008fea000383ffff */
[----:B------:R-:W-:Y:S05]  /*25d0*/  BRA `(.L_x_70) ;  /* 0xfffffff800447947 */ /* 0x000fea000383ffff */
        .weak           $__internal_0_$__cuda_sm10x_tcgen05_guardrail_trap_col_being_dealloced_not_returned_by_alloc
        .type           $__internal_0_$__cuda_sm10x_tcgen05_guardrail_trap_col_being_dealloced_not_returned_by_alloc,@function
        .size           $__internal_0_$__cuda_sm10x_tcgen05_guardrail_trap_col_being_dealloced_not_returned_by_alloc,($__internal_1_$__cuda_sm10x_tcgen05_guardrail_trap_phase_invalid_during_alloc - $__internal_0_$__cuda_sm10x_tcgen05_guardrail_trap_col_being_dealloced_not_returned_by_alloc)
$__internal_0_$__cuda_sm10x_tcgen05_guardrail_trap_col_being_dealloced_not_returned_by_alloc:
[----:B------:R-:W-:Y:S05]  /*25e0*/  BPT.TRAP 0x1 ;  /* 0x000000040000795c */ /* 0x000fea0000300000 */
[----:B------:R-:W-:-:S04]  /*25f0*/  IMAD.MOV.U32 R3, RZ, RZ, 0x0 ;  /* 0x00000000ff037424 */ /* 0x000fc800078e00ff */
[----:B------:R-:W-:Y:S05]  /*2600*/  RET.REL.NODEC R2 `(gluon_tcgen05) ;  /* 0xffffffd8027c7950 */ /* 0x000fea0003c3ffff */
        .weak           $__internal_1_$__cuda_sm10x_tcgen05_guardrail_trap_phase_invalid_during_alloc
        .type           $__internal_1_$__cuda_sm10x_tcgen05_guardrail_trap_phase_invalid_during_alloc,@function
        .size           $__internal_1_$__cuda_sm10x_tcgen05_guardrail_trap_phase_invalid_during_alloc,($__internal_2_$__cuda_sm10x_tcgen05_guardrail_trap_unallocated_columns_being_dealloced - $__internal_1_$__cuda_sm10x_tcgen05_guardrail_trap_phase_invalid_during_alloc)
$__internal_1_$__cuda_sm10x_tcgen05_guardrail_trap_phase_invalid_during_alloc:
[----:B------:R-:W-:Y:S05]  /*2610*/  BPT.TRAP 0x1 ;  /* 0x000000040000795c */ /* 0x000fea0000300000 */
[----:B------:R-:W-:-:S04]  /*2620*/  IMAD.MOV.U32 R3, RZ, RZ, 0x0 ;  /* 0x00000000ff037424 */ /* 0x000fc800078e00ff */
[----:B------:R-:W-:Y:S05]  /*2630*/  RET.REL.NODEC R2 `(gluon_tcgen05) ;  /* 0xffffffd802707950 */ /* 0x000fea0003c3ffff */
        .weak           $__internal_2_$__cuda_sm10x_tcgen05_guardrail_trap_unallocated_columns_being_dealloced
        .type           $__internal_2_$__cuda_sm10x_tcgen05_guardrail_trap_unallocated_columns_being_dealloced,@function
        .size           $__internal_2_$__cuda_sm10x_tcgen05_guardrail_trap_unallocated_columns_being_dealloced,(.L_x_74 - $__internal_2_$__cuda_sm10x_tcgen05_guardrail_trap_unallocated_columns_being_dealloced)
$__internal_2_$__cuda_sm10x_tcgen05_guardrail_trap_unallocated_columns_being_dealloced:
[----:B------:R-:W-:Y:S05]  /*2640*/  BPT.TRAP 0x1 ;  /* 0x000000040000795c */ /* 0x000fea0000300000 */
[----:B------:R-:W-:-:S04]  /*2650*/  IMAD.MOV.U32 R3, RZ, RZ, 0x0 ;  /* 0x00000000ff037424 */ /* 0x000fc800078e00ff */
[----:B------:R-:W-:Y:S05]  /*2660*/  RET.REL.NODEC R2 `(gluon_tcgen05) ;  /* 0xffffffd802647950 */ /* 0x000fea0003c3ffff */
.L_x_71:
[----:B------:R-:W-:-:S00]  /*2670*/  BRA `(.L_x_71) ;  /* 0xfffffffc00fc7947 */ /* 0x000fc0000383ffff */
[----:B------:R-:W-:-:S00]  /*2680*/  NOP ;  /* 0x0000000000007918 */ /* 0x000fc00000000000 */
[----:B------:R-:W-:-:S00]  /*2690*/  NOP ;  /* 0x0000000000007918 */ /* 0x000fc00000000000 */
[----:B------:R-:W-:-:S00]  /*26a0*/  NOP ;  /* 0x0000000000007918 */ /* 0x000fc00000000000 */
[----:B------:R-:W-:-:S00]  /*26b0*/  NOP ;  /* 0x0000000000007918 */ /* 0x000fc00000000000 */
[----:B------:R-:W-:-:S00]  /*26c0*/  NOP ;  /* 0x0000000000007918 */ /* 0x000fc00000000000 */
[----:B------:R-:W-:-:S00]  /*26d0*/  NOP ;  /* 0x0000000000007918 */ /* 0x000fc00000000000 */
[----:B------:R-:W-:-:S00]  /*26e0*/  NOP ;  /* 0x0000000000007918 */ /* 0x000fc00000000000 */
[----:B------:R-:W-:-:S00]  /*26f0*/  NOP ;  /* 0x0000000000007918 */ /* 0x000fc00000000000 */
.L_x_74:


//--------------------- .nv.shared.gluon_tcgen05  --------------------------
	.section	.nv.shared.gluon_tcgen05,"aw",@nobits
	.sectionflags	@""
	.align	16
	.zero		1024


//--------------------- .nv.shared.reserved.0     --------------------------
	.section	.nv.shared.reserved.0,"aw",@nobits
	.align	8
	.weak		__nv_reservedSMEM_offset_0_alias
	.size		__nv_reservedSMEM_offset_0_alias, 0, 64
	.other		__nv_reservedSMEM_offset_0_alias,@"STO_CUDA_RESERVED_SHARED STV_DEFAULT"
__nv_reservedSMEM_offset_0_alias:
	.zero		0
.nv.shared.reserved.0:
	.zero		64
	.weak		__nv_reservedSMEM_allocation_phase
	.type		__nv_reservedSMEM_allocation_phase,@object
	.size		__nv_reservedSMEM_allocation_phase,(.L_0 - __nv_reservedSMEM_allocation_phase)
__nv_reservedSMEM_allocation_phase:
	.zero		1
.L_0:
	.zero		7
	.weak		__nv_reservedSMEM_devtool_atexit_pc
	.type		__nv_reservedSMEM_devtool_atexit_pc,@object
	.size		__nv_reservedSMEM_devtool_atexit_pc,(__nv_reservedSMEM_allocation_mask - __nv_reservedSMEM_devtool_atexit_pc)
__nv_reservedSMEM_devtool_atexit_pc:
	.zero		8
	.weak		__nv_reservedSMEM_allocation_mask
	.type		__nv_reservedSMEM_allocation_mask,@object
	.size		__nv_reservedSMEM_allocation_mask,(.L_2 - __nv_reservedSMEM_allocation_mask)
__nv_reservedSMEM_allocation_mask:
	.zero		4
.L_2:


//--------------------- .nv.constant0.gluon_tcgen05 --------------------------
	.section	.nv.constant0.gluon_tcgen05,"a",@progbits
	.sectionflags	@""
	.align	4
.nv.constant0.gluon_tcgen05:
	.zero		976


//--------------------- SYMBOLS --------------------------

	.type		.nv.reservedSmem.offset0,@object
	.size		.nv.reservedSmem.offset0,0x4
	.type		.nv.reservedSmem.cap,@object
	.size		.nv.reservedSmem.cap,0x4
